	.target	sm_90a

	.elftype	@"ET_EXEC"


//--------------------- .note.nv.tkinfo           --------------------------
	.section	.note.nv.tkinfo,"",@"SHT_NOTE"
	.sectionflags	@"SHF_NOTE_NV_TKINFO"
	.tkinfo
        /*0018*/ 	.word	0x00000002
        /*0030*/ 	.string	""
        /*0030*/ 	.string	"ptxas"
        /*0030*/ 	.string	"Cuda compilation tools, release 13.0, V13.0.88"
        /*0030*/ 	.string	"Build cuda_13.0.r13.0/compiler.36424714_0"
        /*0030*/ 	.string	"-arch sm_90a -m 64 "



//--------------------- .note.nv.cuinfo           --------------------------
	.section	.note.nv.cuinfo,"",@"SHT_NOTE"
	.sectionflags	@"SHF_NOTE_NV_CUINFO"
        /*0018*/ 	.short	0x0002
        /*001a*/ 	.short	0x005a
        /*001c*/ 	.short	0x0082
	.zero		2


//--------------------- .nv.info                  --------------------------
	.section	.nv.info,"",@"SHT_CUDA_INFO"
	.align	4


	//----- nvinfo : EIATTR_REGCOUNT
	.align		4
        /*0000*/ 	.byte	0x04, 0x2f
        /*0002*/ 	.short	(.L_12 - .L_11)
	.align		4
.L_11:
        /*0004*/ 	.word	index@(_ZN7cutlass13device_kernelINS_4gemm6kernel13GemmUniversalIN4cute5tupleIJiiiiEEENS1_10collective13CollectiveMmaINS1_43MainloopSm90TmaGmmaWarpSpecializedSparseFP8ILi17ENS5_IJNS4_1CILi2EEENSA_ILi1EEESC_EEENS1_32KernelTmaWarpSpecializedPingpongEEENS5_IJNSA_ILi64EEESG_NSA_ILi128EEEEEENS_12float_e4m3_tENS5_IJNS4_6LayoutINS5_IJiNS5_IJSB_iEEEiEEENS5_IJlNS5_IJSC_SB_EEElEEEEENSK_INS5_IJNS5_IJSG_iEEENS5_IJSH_iEEEiEEENS5_IJNS5_IJSH_NSA_ILi8192EEEEEENS5_IJSC_lEEElEEEEEEEESJ_NS5_IJlSC_lEEENS4_8TiledMMAINS4_8MMA_AtomIJNS4_4SM904GMMA6SPARSE31GMMA_64x64x64_F32E4M3E4M3_SS_TNILNS13_7ScaleInE1ELS16_1ELNS13_9SparseSelE0EEEEEENSK_INS5_IJSC_SC_SC_EEENS5_IJNSA_ILi0EEES1B_S1B_EEEEENS5_IJNS4_10UnderscoreES1E_S1E_EEEEENS4_13SM90_TMA_LOADENS4_14ComposedLayoutINS4_7SwizzleILi2ELi4ELi3EEENS4_25smem_sparse_ptr_flag_bitsILi2ELi8EEENSK_INS5_IJNS5_IJSC_NSA_ILi8EEEEEENS5_IJSB_SG_EEEEEENS5_IJNS5_IJS1B_SH_EEESN_EEEEEEEvNS4_8identityENS4_23SM90_TMA_LOAD_MULTICASTENS1I_INS1J_ILi3ELi4ELi3EEENS4_18smem_ptr_flag_bitsILi8EEENSK_INS5_IJS1N_SH_EEENS5_IJSH_SC_EEEEEEEvS1V_EENS_8epilogue10collective6detail29Sm90TmaWarpSpecializedAdapterINS26_15DefaultEpilogueIfNS5_IJSC_llEEES2A_NS25_6thread17LinearCombinationIfLi1EffLNS2B_9ScaleType4KindE0ELNS_15FloatRoundStyleE2EfEENS1_15EpilogueDefaultEEEEEvvEEEEvNT_6ParamsE)
        /*0008*/ 	.word	0x000000a8


	//----- nvinfo : EIATTR_FRAME_SIZE
	.align		4
.L_12:
        /*000c*/ 	.byte	0x04, 0x11
        /*000e*/ 	.short	(.L_14 - .L_13)
	.align		4
.L_13:
        /*0010*/ 	.word	index@(_ZN7cutlass13device_kernelINS_4gemm6kernel13GemmUniversalIN4cute5tupleIJiiiiEEENS1_10collective13CollectiveMmaINS1_43MainloopSm90TmaGmmaWarpSpecializedSparseFP8ILi17ENS5_IJNS4_1CILi2EEENSA_ILi1EEESC_EEENS1_32KernelTmaWarpSpecializedPingpongEEENS5_IJNSA_ILi64EEESG_NSA_ILi128EEEEEENS_12float_e4m3_tENS5_IJNS4_6LayoutINS5_IJiNS5_IJSB_iEEEiEEENS5_IJlNS5_IJSC_SB_EEElEEEEENSK_INS5_IJNS5_IJSG_iEEENS5_IJSH_iEEEiEEENS5_IJNS5_IJSH_NSA_ILi8192EEEEEENS5_IJSC_lEEElEEEEEEEESJ_NS5_IJlSC_lEEENS4_8TiledMMAINS4_8MMA_AtomIJNS4_4SM904GMMA6SPARSE31GMMA_64x64x64_F32E4M3E4M3_SS_TNILNS13_7ScaleInE1ELS16_1ELNS13_9SparseSelE0EEEEEENSK_INS5_IJSC_SC_SC_EEENS5_IJNSA_ILi0EEES1B_S1B_EEEEENS5_IJNS4_10UnderscoreES1E_S1E_EEEEENS4_13SM90_TMA_LOADENS4_14ComposedLayoutINS4_7SwizzleILi2ELi4ELi3EEENS4_25smem_sparse_ptr_flag_bitsILi2ELi8EEENSK_INS5_IJNS5_IJSC_NSA_ILi8EEEEEENS5_IJSB_SG_EEEEEENS5_IJNS5_IJS1B_SH_EEESN_EEEEEEEvNS4_8identityENS4_23SM90_TMA_LOAD_MULTICASTENS1I_INS1J_ILi3ELi4ELi3EEENS4_18smem_ptr_flag_bitsILi8EEENSK_INS5_IJS1N_SH_EEENS5_IJSH_SC_EEEEEEEvS1V_EENS_8epilogue10collective6detail29Sm90TmaWarpSpecializedAdapterINS26_15DefaultEpilogueIfNS5_IJSC_llEEES2A_NS25_6thread17LinearCombinationIfLi1EffLNS2B_9ScaleType4KindE0ELNS_15FloatRoundStyleE2EfEENS1_15EpilogueDefaultEEEEEvvEEEEvNT_6ParamsE)
        /*0014*/ 	.word	0x00000000


	//----- nvinfo : EIATTR_MIN_STACK_SIZE
	.align		4
.L_14:
        /*0018*/ 	.byte	0x04, 0x12
        /*001a*/ 	.short	(.L_16 - .L_15)
	.align		4
.L_15:
        /*001c*/ 	.word	index@(_ZN7cutlass13device_kernelINS_4gemm6kernel13GemmUniversalIN4cute5tupleIJiiiiEEENS1_10collective13CollectiveMmaINS1_43MainloopSm90TmaGmmaWarpSpecializedSparseFP8ILi17ENS5_IJNS4_1CILi2EEENSA_ILi1EEESC_EEENS1_32KernelTmaWarpSpecializedPingpongEEENS5_IJNSA_ILi64EEESG_NSA_ILi128EEEEEENS_12float_e4m3_tENS5_IJNS4_6LayoutINS5_IJiNS5_IJSB_iEEEiEEENS5_IJlNS5_IJSC_SB_EEElEEEEENSK_INS5_IJNS5_IJSG_iEEENS5_IJSH_iEEEiEEENS5_IJNS5_IJSH_NSA_ILi8192EEEEEENS5_IJSC_lEEElEEEEEEEESJ_NS5_IJlSC_lEEENS4_8TiledMMAINS4_8MMA_AtomIJNS4_4SM904GMMA6SPARSE31GMMA_64x64x64_F32E4M3E4M3_SS_TNILNS13_7ScaleInE1ELS16_1ELNS13_9SparseSelE0EEEEEENSK_INS5_IJSC_SC_SC_EEENS5_IJNSA_ILi0EEES1B_S1B_EEEEENS5_IJNS4_10UnderscoreES1E_S1E_EEEEENS4_13SM90_TMA_LOADENS4_14ComposedLayoutINS4_7SwizzleILi2ELi4ELi3EEENS4_25smem_sparse_ptr_flag_bitsILi2ELi8EEENSK_INS5_IJNS5_IJSC_NSA_ILi8EEEEEENS5_IJSB_SG_EEEEEENS5_IJNS5_IJS1B_SH_EEESN_EEEEEEEvNS4_8identityENS4_23SM90_TMA_LOAD_MULTICASTENS1I_INS1J_ILi3ELi4ELi3EEENS4_18smem_ptr_flag_bitsILi8EEENSK_INS5_IJS1N_SH_EEENS5_IJSH_SC_EEEEEEEvS1V_EENS_8epilogue10collective6detail29Sm90TmaWarpSpecializedAdapterINS26_15DefaultEpilogueIfNS5_IJSC_llEEES2A_NS25_6thread17LinearCombinationIfLi1EffLNS2B_9ScaleType4KindE0ELNS_15FloatRoundStyleE2EfEENS1_15EpilogueDefaultEEEEEvvEEEEvNT_6ParamsE)
        /*0020*/ 	.word	0x00000000
.L_16:


//--------------------- .nv.compat                --------------------------
	.section	.nv.compat,"",@"SHT_CUDA_COMPAT_INFO"
	.align	4
        /*0000*/ 	.byte	0x02, 0x09, 0x01, 0x00, 0x02, 0x02, 0x04, 0x00, 0x02, 0x05, 0x05, 0x00, 0x03, 0x07, 0x01, 0x01
        /*0010*/ 	.byte	0x02, 0x03, 0x01, 0x00, 0x02, 0x06, 0x01, 0x00, 0x04, 0x0b, 0x08, 0x00, 0x00, 0x00, 0x00, 0x00
        /*0020*/ 	.byte	0x00, 0x00, 0x00, 0x00


//--------------------- .nv.info._ZN7cutlass13device_kernelINS_4gemm6kernel13GemmUniversalIN4cute5tupleIJiiiiEEENS1_10collective13CollectiveMmaINS1_43MainloopSm90TmaGmmaWarpSpecializedSparseFP8ILi17ENS5_IJNS4_1CILi2EEENSA_ILi1EEESC_EEENS1_32KernelTmaWarpSpecializedPingpongEEENS5_IJNSA_ILi64EEESG_NSA_ILi128EEEEEENS_12float_e4m3_tENS5_IJNS4_6LayoutINS5_IJiNS5_IJSB_iEEEiEEENS5_IJlNS5_IJSC_SB_EEElEEEEENSK_INS5_IJNS5_IJSG_iEEENS5_IJSH_iEEEiEEENS5_IJNS5_IJSH_NSA_ILi8192EEEEEENS5_IJSC_lEEElEEEEEEEESJ_NS5_IJlSC_lEEENS4_8TiledMMAINS4_8MMA_AtomIJNS4_4SM904GMMA6SPARSE31GMMA_64x64x64_F32E4M3E4M3_SS_TNILNS13_7ScaleInE1ELS16_1ELNS13_9SparseSelE0EEEEEENSK_INS5_IJSC_SC_SC_EEENS5_IJNSA_ILi0EEES1B_S1B_EEEEENS5_IJNS4_10UnderscoreES1E_S1E_EEEEENS4_13SM90_TMA_LOADENS4_14ComposedLayoutINS4_7SwizzleILi2ELi4ELi3EEENS4_25smem_sparse_ptr_flag_bitsILi2ELi8EEENSK_INS5_IJNS5_IJSC_NSA_ILi8EEEEEENS5_IJSB_SG_EEEEEENS5_IJNS5_IJS1B_SH_EEESN_EEEEEEEvNS4_8identityENS4_23SM90_TMA_LOAD_MULTICASTENS1I_INS1J_ILi3ELi4ELi3EEENS4_18smem_ptr_flag_bitsILi8EEENSK_INS5_IJS1N_SH_EEENS5_IJSH_SC_EEEEEEEvS1V_EENS_8epilogue10collective6detail29Sm90TmaWarpSpecializedAdapterINS26_15DefaultEpilogueIfNS5_IJSC_llEEES2A_NS25_6thread17LinearCombinationIfLi1EffLNS2B_9ScaleType4KindE0ELNS_15FloatRoundStyleE2EfEENS1_15EpilogueDefaultEEEEEvvEEEEvNT_6ParamsE --------------------------
	.section	.nv.info._ZN7cutlass13device_kernelINS_4gemm6kernel13GemmUniversalIN4cute5tupleIJiiiiEEENS1_10collective13CollectiveMmaINS1_43MainloopSm90TmaGmmaWarpSpecializedSparseFP8ILi17ENS5_IJNS4_1CILi2EEENSA_ILi1EEESC_EEENS1_32KernelTmaWarpSpecializedPingpongEEENS5_IJNSA_ILi64EEESG_NSA_ILi128EEEEEENS_12float_e4m3_tENS5_IJNS4_6LayoutINS5_IJiNS5_IJSB_iEEEiEEENS5_IJlNS5_IJSC_SB_EEElEEEEENSK_INS5_IJNS5_IJSG_iEEENS5_IJSH_iEEEiEEENS5_IJNS5_IJSH_NSA_ILi8192EEEEEENS5_IJSC_lEEElEEEEEEEESJ_NS5_IJlSC_lEEENS4_8TiledMMAINS4_8MMA_AtomIJNS4_4SM904GMMA6SPARSE31GMMA_64x64x64_F32E4M3E4M3_SS_TNILNS13_7ScaleInE1ELS16_1ELNS13_9SparseSelE0EEEEEENSK_INS5_IJSC_SC_SC_EEENS5_IJNSA_ILi0EEES1B_S1B_EEEEENS5_IJNS4_10UnderscoreES1E_S1E_EEEEENS4_13SM90_TMA_LOADENS4_14ComposedLayoutINS4_7SwizzleILi2ELi4ELi3EEENS4_25smem_sparse_ptr_flag_bitsILi2ELi8EEENSK_INS5_IJNS5_IJSC_NSA_ILi8EEEEEENS5_IJSB_SG_EEEEEENS5_IJNS5_IJS1B_SH_EEESN_EEEEEEEvNS4_8identityENS4_23SM90_TMA_LOAD_MULTICASTENS1I_INS1J_ILi3ELi4ELi3EEENS4_18smem_ptr_flag_bitsILi8EEENSK_INS5_IJS1N_SH_EEENS5_IJSH_SC_EEEEEEEvS1V_EENS_8epilogue10collective6detail29Sm90TmaWarpSpecializedAdapterINS26_15DefaultEpilogueIfNS5_IJSC_llEEES2A_NS25_6thread17LinearCombinationIfLi1EffLNS2B_9ScaleType4KindE0ELNS_15FloatRoundStyleE2EfEENS1_15EpilogueDefaultEEEEEvvEEEEvNT_6ParamsE,"",@"SHT_CUDA_INFO"
	.sectionflags	@""
	.align	4


	//----- nvinfo : EIATTR_CUDA_API_VERSION
	.align		4
        /*0000*/ 	.byte	0x04, 0x37
        /*0002*/ 	.short	(.L_18 - .L_17)
.L_17:
        /*0004*/ 	.word	0x00000082


	//----- nvinfo : EIATTR_KPARAM_INFO
	.align		4
.L_18:
        /*0008*/ 	.byte	0x04, 0x17
        /*000a*/ 	.short	(.L_20 - .L_19)
.L_19:
        /*000c*/ 	.word	0x00000000
        /*0010*/ 	.short	0x0000
        /*0012*/ 	.short	0x0070
        /*0014*/ 	.byte	0x00, 0xf0, 0x01, 0x14


	//----- nvinfo : EIATTR_SPARSE_MMA_MASK
	.align		4
.L_20:
        /*0018*/ 	.byte	0x03, 0x50
        /*001a*/ 	.short	0x0001


	//----- nvinfo : EIATTR_MAXREG_COUNT
	.align		4
        /*001c*/ 	.byte	0x03, 0x1b
        /*001e*/ 	.short	0x00a8


	//----- nvinfo : EIATTR_NUM_BARRIERS
	.align		4
        /*0020*/ 	.byte	0x02, 0x4c
        /*0022*/ 	.byte	0x01
	.zero		1


	//----- nvinfo : EIATTR_MERCURY_ISA_VERSION
	.align		4
        /*0024*/ 	.byte	0x03, 0x5f
        /*0026*/ 	.short	0x0101


	//----- nvinfo : EIATTR_INT_WARP_WIDE_INSTR_OFFSETS
	.align		4
        /*0028*/ 	.byte	0x04, 0x31
        /*002a*/ 	.short	(.L_22 - .L_21)


	//   ....[0]....
.L_21:
        /*002c*/ 	.word	0x00000680


	//   ....[1]....
        /*0030*/ 	.word	0x00000790


	//   ....[2]....
        /*0034*/ 	.word	0x000007b0


	//   ....[3]....
        /*0038*/ 	.word	0x000007d0


	//   ....[4]....
        /*003c*/ 	.word	0x00000940


	//   ....[5]....
        /*0040*/ 	.word	0x00000950


	//   ....[6]....
        /*0044*/ 	.word	0x00000960


	//   ....[7]....
        /*0048*/ 	.word	0x00000980


	//----- nvinfo : EIATTR_COOP_GROUP_MASK_REGIDS
	.align		4
.L_22:
        /*004c*/ 	.byte	0x04, 0x29
        /*004e*/ 	.short	(.L_24 - .L_23)


	//   ....[0]....
.L_23:
        /*0050*/ 	.word	0xffffffff


	//   ....[1]....
        /*0054*/ 	.word	0xffffffff


	//   ....[2]....
        /*0058*/ 	.word	0xffffffff


	//   ....[3]....
        /*005c*/ 	.word	0xffffffff


	//   ....[4]....
        /*0060*/ 	.word	0xffffffff


	//   ....[5]....
        /*0064*/ 	.word	0xffffffff


	//   ....[6]....
        /*0068*/ 	.word	0xffffffff


	//----- nvinfo : EIATTR_COOP_GROUP_INSTR_OFFSETS
	.align		4
.L_24:
        /*006c*/ 	.byte	0x04, 0x28
        /*006e*/ 	.short	(.L_26 - .L_25)


	//   ....[0]....
.L_25:
        /*0070*/ 	.word	0x00000060


	//   ....[1]....
        /*0074*/ 	.word	0x00000070


	//   ....[2]....
        /*0078*/ 	.word	0x00000160


	//   ....[3]....
        /*007c*/ 	.word	0x000004d0


	//   ....[4]....
        /*0080*/ 	.word	0x00000510


	//   ....[5]....
        /*0084*/ 	.word	0x000005a0


	//   ....[6]....
        /*0088*/ 	.word	0x00000b10


	//----- nvinfo : EIATTR_REG_RECONFIG
	.align		4
.L_26:
        /*008c*/ 	.byte	0x01, 0x54
	.zero		2


	//----- nvinfo : EIATTR_MBARRIER_INSTR_OFFSETS
	.align		4
        /*0090*/ 	.byte	0x04, 0x39
        /*0092*/ 	.short	(.L_28 - .L_27)


	//   ....[0]....
.L_27:
        /*0094*/ 	.word	0x00000280
        /*0098*/ 	.word	0x000000ff
        /*009c*/ 	.word	0x00000000
        /*00a0*/ 	.short	0x0100
        /*00a2*/ 	.byte	0x08
	.zero		1


	//   ....[1]....
        /*00a4*/ 	.word	0x00000290
        /*00a8*/ 	.word	0x000000ff
        /*00ac*/ 	.word	0x00000088
        /*00b0*/ 	.short	0x0100
        /*00b2*/ 	.byte	0x08
	.zero		1


	//   ....[2]....
        /*00b4*/ 	.word	0x000002a0
        /*00b8*/ 	.word	0x000000ff
        /*00bc*/ 	.word	0x00000008
        /*00c0*/ 	.short	0x0100
        /*00c2*/ 	.byte	0x08
	.zero		1


	//   ....[3]....
        /*00c4*/ 	.word	0x000002b0
        /*00c8*/ 	.word	0x000000ff
        /*00cc*/ 	.word	0x00000090
        /*00d0*/ 	.short	0x0100
        /*00d2*/ 	.byte	0x08
	.zero		1


	//   ....[4]....
        /*00d4*/ 	.word	0x000002c0
        /*00d8*/ 	.word	0x000000ff
        /*00dc*/ 	.word	0x00000010
        /*00e0*/ 	.short	0x0100
        /*00e2*/ 	.byte	0x08
	.zero		1


	//   ....[5]....
        /*00e4*/ 	.word	0x000002d0
        /*00e8*/ 	.word	0x000000ff
        /*00ec*/ 	.word	0x00000098
        /*00f0*/ 	.short	0x0100
        /*00f2*/ 	.byte	0x08
	.zero		1


	//   ....[6]....
        /*00f4*/ 	.word	0x000002e0
        /*00f8*/ 	.word	0x000000ff
        /*00fc*/ 	.word	0x00000018
        /*0100*/ 	.short	0x0100
        /*0102*/ 	.byte	0x08
	.zero		1


	//   ....[7]....
        /*0104*/ 	.word	0x000002f0
        /*0108*/ 	.word	0x000000ff
        /*010c*/ 	.word	0x000000a0
        /*0110*/ 	.short	0x0100
        /*0112*/ 	.byte	0x08
	.zero		1


	//   ....[8]....
        /*0114*/ 	.word	0x00000300
        /*0118*/ 	.word	0x000000ff
        /*011c*/ 	.word	0x00000020
        /*0120*/ 	.short	0x0100
        /*0122*/ 	.byte	0x08
	.zero		1


	//   ....[9]....
        /*0124*/ 	.word	0x00000310
        /*0128*/ 	.word	0x000000ff
        /*012c*/ 	.word	0x000000a8
        /*0130*/ 	.short	0x0100
        /*0132*/ 	.byte	0x08
	.zero		1


	//   ....[10]....
        /*0134*/ 	.word	0x00000320
        /*0138*/ 	.word	0x000000ff
        /*013c*/ 	.word	0x00000028
        /*0140*/ 	.short	0x0100
        /*0142*/ 	.byte	0x08
	.zero		1


	//   ....[11]....
        /*0144*/ 	.word	0x00000330
        /*0148*/ 	.word	0x000000ff
        /*014c*/ 	.word	0x000000b0
        /*0150*/ 	.short	0x0100
        /*0152*/ 	.byte	0x08
	.zero		1


	//   ....[12]....
        /*0154*/ 	.word	0x00000340
        /*0158*/ 	.word	0x000000ff
        /*015c*/ 	.word	0x00000030
        /*0160*/ 	.short	0x0100
        /*0162*/ 	.byte	0x08
	.zero		1


	//   ....[13]....
        /*0164*/ 	.word	0x00000350
        /*0168*/ 	.word	0x000000ff
        /*016c*/ 	.word	0x000000b8
        /*0170*/ 	.short	0x0100
        /*0172*/ 	.byte	0x08
	.zero		1


	//   ....[14]....
        /*0174*/ 	.word	0x00000360
        /*0178*/ 	.word	0x000000ff
        /*017c*/ 	.word	0x00000038
        /*0180*/ 	.short	0x0100
        /*0182*/ 	.byte	0x08
	.zero		1


	//   ....[15]....
        /*0184*/ 	.word	0x00000370
        /*0188*/ 	.word	0x000000ff
        /*018c*/ 	.word	0x000000c0
        /*0190*/ 	.short	0x0100
        /*0192*/ 	.byte	0x08
	.zero		1


	//   ....[16]....
        /*0194*/ 	.word	0x00000380
        /*0198*/ 	.word	0x000000ff
        /*019c*/ 	.word	0x00000040
        /*01a0*/ 	.short	0x0100
        /*01a2*/ 	.byte	0x08
	.zero		1


	//   ....[17]....
        /*01a4*/ 	.word	0x00000390
        /*01a8*/ 	.word	0x000000ff
        /*01ac*/ 	.word	0x000000c8
        /*01b0*/ 	.short	0x0100
        /*01b2*/ 	.byte	0x08
	.zero		1


	//   ....[18]....
        /*01b4*/ 	.word	0x000003a0
        /*01b8*/ 	.word	0x000000ff
        /*01bc*/ 	.word	0x00000048
        /*01c0*/ 	.short	0x0100
        /*01c2*/ 	.byte	0x08
	.zero		1


	//   ....[19]....
        /*01c4*/ 	.word	0x000003b0
        /*01c8*/ 	.word	0x000000ff
        /*01cc*/ 	.word	0x000000d0
        /*01d0*/ 	.short	0x0100
        /*01d2*/ 	.byte	0x08
	.zero		1


	//   ....[20]....
        /*01d4*/ 	.word	0x000003c0
        /*01d8*/ 	.word	0x000000ff
        /*01dc*/ 	.word	0x00000050
        /*01e0*/ 	.short	0x0100
        /*01e2*/ 	.byte	0x08
	.zero		1


	//   ....[21]....
        /*01e4*/ 	.word	0x000003d0
        /*01e8*/ 	.word	0x000000ff
        /*01ec*/ 	.word	0x000000d8
        /*01f0*/ 	.short	0x0100
        /*01f2*/ 	.byte	0x08
	.zero		1


	//   ....[22]....
        /*01f4*/ 	.word	0x000003e0
        /*01f8*/ 	.word	0x000000ff
        /*01fc*/ 	.word	0x00000058
        /*0200*/ 	.short	0x0100
        /*0202*/ 	.byte	0x08
	.zero		1


	//   ....[23]....
        /*0204*/ 	.word	0x000003f0
        /*0208*/ 	.word	0x000000ff
        /*020c*/ 	.word	0x000000e0
        /*0210*/ 	.short	0x0100
        /*0212*/ 	.byte	0x08
	.zero		1


	//   ....[24]....
        /*0214*/ 	.word	0x00000400
        /*0218*/ 	.word	0x000000ff
        /*021c*/ 	.word	0x00000060
        /*0220*/ 	.short	0x0100
        /*0222*/ 	.byte	0x08
	.zero		1


	//   ....[25]....
        /*0224*/ 	.word	0x00000410
        /*0228*/ 	.word	0x000000ff
        /*022c*/ 	.word	0x000000e8
        /*0230*/ 	.short	0x0100
        /*0232*/ 	.byte	0x08
	.zero		1


	//   ....[26]....
        /*0234*/ 	.word	0x00000420
        /*0238*/ 	.word	0x000000ff
        /*023c*/ 	.word	0x00000068
        /*0240*/ 	.short	0x0100
        /*0242*/ 	.byte	0x08
	.zero		1


	//   ....[27]....
        /*0244*/ 	.word	0x00000430
        /*0248*/ 	.word	0x000000ff
        /*024c*/ 	.word	0x000000f0
        /*0250*/ 	.short	0x0100
        /*0252*/ 	.byte	0x08
	.zero		1


	//   ....[28]....
        /*0254*/ 	.word	0x00000440
        /*0258*/ 	.word	0x000000ff
        /*025c*/ 	.word	0x00000070
        /*0260*/ 	.short	0x0100
        /*0262*/ 	.byte	0x08
	.zero		1


	//   ....[29]....
        /*0264*/ 	.word	0x00000450
        /*0268*/ 	.word	0x000000ff
        /*026c*/ 	.word	0x000000f8
        /*0270*/ 	.short	0x0100
        /*0272*/ 	.byte	0x08
	.zero		1


	//   ....[30]....
        /*0274*/ 	.word	0x00000460
        /*0278*/ 	.word	0x000000ff
        /*027c*/ 	.word	0x00000078
        /*0280*/ 	.short	0x0100
        /*0282*/ 	.byte	0x08
	.zero		1


	//   ....[31]....
        /*0284*/ 	.word	0x00000470
        /*0288*/ 	.word	0x000000ff
        /*028c*/ 	.word	0x00000100
        /*0290*/ 	.short	0x0100
        /*0292*/ 	.byte	0x08
	.zero		1


	//   ....[32]....
        /*0294*/ 	.word	0x00000480
        /*0298*/ 	.word	0x000000ff
        /*029c*/ 	.word	0x00000080
        /*02a0*/ 	.short	0x0100
        /*02a2*/ 	.byte	0x08
	.zero		1


	//   ....[33]....
        /*02a4*/ 	.word	0x00000490
        /*02a8*/ 	.word	0x000000ff
        /*02ac*/ 	.word	0x00000108
        /*02b0*/ 	.short	0x0100
        /*02b2*/ 	.byte	0x08
	.zero		1


	//   ....[34]....
        /*02b4*/ 	.word	0x000009d0
        /*02b8*/ 	.word	0x000000ff
        /*02bc*/ 	.word	0x00000140
        /*02c0*/ 	.short	0x0100
        /*02c2*/ 	.byte	0x08
	.zero		1


	//   ....[35]....
        /*02c4*/ 	.word	0x00000a70
        /*02c8*/ 	.word	0x000000ff
        /*02cc*/ 	.word	0x00000148
        /*02d0*/ 	.short	0x0100
        /*02d2*/ 	.byte	0x08
	.zero		1


	//   ....[36]....
        /*02d4*/ 	.word	0x00000a90
        /*02d8*/ 	.word	0x000000ff
        /*02dc*/ 	.word	0x00000120
        /*02e0*/ 	.short	0x0100
        /*02e2*/ 	.byte	0x09
	.zero		1


	//   ....[37]....
        /*02e4*/ 	.word	0x00000aa0
        /*02e8*/ 	.word	0x000000ff
        /*02ec*/ 	.word	0x00000128
        /*02f0*/ 	.short	0x0100
        /*02f2*/ 	.byte	0x09
	.zero		1


	//   ....[38]....
        /*02f4*/ 	.word	0x00000ab0
        /*02f8*/ 	.word	0x000000ff
        /*02fc*/ 	.word	0x00000130
        /*0300*/ 	.short	0x0100
        /*0302*/ 	.byte	0x09
	.zero		1


	//   ....[39]....
        /*0304*/ 	.word	0x00000ac0
        /*0308*/ 	.word	0x000000ff
        /*030c*/ 	.word	0x00000138
        /*0310*/ 	.short	0x0100
        /*0312*/ 	.byte	0x09
	.zero		1


	//   ....[40]....
        /*0314*/ 	.word	0x00001970
        /*0318*/ 	.word	0x000000ff
        /*031c*/ 	.word	0xfffffff8
        /*0320*/ 	.short	0x010a
        /*0322*/ 	.byte	0x0d
	.zero		1


	//   ....[41]....
        /*0324*/ 	.word	0x00001d50
        /*0328*/ 	.word	0x000000ff
        /*032c*/ 	.word	0x00000000
        /*0330*/ 	.short	0x010a
        /*0332*/ 	.byte	0x08
	.zero		1


	//   ....[42]....
        /*0334*/ 	.word	0x00001db0
        /*0338*/ 	.word	0x000000ff
        /*033c*/ 	.word	0x00000000
        /*0340*/ 	.short	0x010a
        /*0342*/ 	.byte	0x08
	.zero		1


	//   ....[43]....
        /*0344*/ 	.word	0x000021b0
        /*0348*/ 	.word	0x00000044
        /*034c*/ 	.word	0x00000000
        /*0350*/ 	.short	0x0101
        /*0352*/ 	.byte	0x3f
	.zero		1


	//   ....[44]....
        /*0354*/ 	.word	0x00002530
        /*0358*/ 	.word	0x00000042
        /*035c*/ 	.word	0x00000000
        /*0360*/ 	.short	0x0101
        /*0362*/ 	.byte	0x16
	.zero		1


	//   ....[45]....
        /*0364*/ 	.word	0x00002590
        /*0368*/ 	.word	0x000000ff
        /*036c*/ 	.word	0x00000008
        /*0370*/ 	.short	0x010a
        /*0372*/ 	.byte	0x0d
	.zero		1


	//   ....[46]....
        /*0374*/ 	.word	0x00004e00
        /*0378*/ 	.word	0x00000004
        /*037c*/ 	.word	0x00000000
        /*0380*/ 	.short	0x0101
        /*0382*/ 	.byte	0x16
	.zero		1


	//   ....[47]....
        /*0384*/ 	.word	0x00005760
        /*0388*/ 	.word	0x00000013
        /*038c*/ 	.word	0x00000088
        /*0390*/ 	.short	0x010a
        /*0392*/ 	.byte	0x3f
	.zero		1


	//   ....[48]....
        /*0394*/ 	.word	0x00005bc0
        /*0398*/ 	.word	0x0000000a
        /*039c*/ 	.word	0x00000148
        /*03a0*/ 	.short	0x0101
        /*03a2*/ 	.byte	0x3f
	.zero		1


	//   ....[49]....
        /*03a4*/ 	.word	0x00006330
        /*03a8*/ 	.word	0x00000005
        /*03ac*/ 	.word	0x00000000
        /*03b0*/ 	.short	0x010a
        /*03b2*/ 	.byte	0x3f
	.zero		1


	//   ....[50]....
        /*03b4*/ 	.word	0x000063b0
        /*03b8*/ 	.word	0x00000007
        /*03bc*/ 	.word	0x00000000
        /*03c0*/ 	.short	0x010a
        /*03c2*/ 	.byte	0x3f
	.zero		1


	//   ....[51]....
        /*03c4*/ 	.word	0x00006440
        /*03c8*/ 	.word	0x00000006
        /*03cc*/ 	.word	0x00000000
        /*03d0*/ 	.short	0x010a
        /*03d2*/ 	.byte	0x3f
	.zero		1


	//   ....[52]....
        /*03d4*/ 	.word	0x000064d0
        /*03d8*/ 	.word	0x00000009
        /*03dc*/ 	.word	0x00000000
        /*03e0*/ 	.short	0x010a
        /*03e2*/ 	.byte	0x3f
	.zero		1


	//   ....[53]....
        /*03e4*/ 	.word	0x00006560
        /*03e8*/ 	.word	0x00000006
        /*03ec*/ 	.word	0x00000000
        /*03f0*/ 	.short	0x010a
        /*03f2*/ 	.byte	0x3f
	.zero		1


	//   ....[54]....
        /*03f4*/ 	.word	0x000065f0
        /*03f8*/ 	.word	0x00000009
        /*03fc*/ 	.word	0x00000000
        /*0400*/ 	.short	0x010a
        /*0402*/ 	.byte	0x3f
	.zero		1


	//   ....[55]....
        /*0404*/ 	.word	0x00006680
        /*0408*/ 	.word	0x00000006
        /*040c*/ 	.word	0x00000000
        /*0410*/ 	.short	0x010a
        /*0412*/ 	.byte	0x3f
	.zero		1


	//   ....[56]....
        /*0414*/ 	.word	0x00006710
        /*0418*/ 	.word	0x00000009
        /*041c*/ 	.word	0x00000000
        /*0420*/ 	.short	0x010a
        /*0422*/ 	.byte	0x3f
	.zero		1


	//   ....[57]....
        /*0424*/ 	.word	0x000067a0
        /*0428*/ 	.word	0x00000006
        /*042c*/ 	.word	0x00000000
        /*0430*/ 	.short	0x010a
        /*0432*/ 	.byte	0x3f
	.zero		1


	//   ....[58]....
        /*0434*/ 	.word	0x00006830
        /*0438*/ 	.word	0x00000009
        /*043c*/ 	.word	0x00000000
        /*0440*/ 	.short	0x010a
        /*0442*/ 	.byte	0x3f
	.zero		1


	//   ....[59]....
        /*0444*/ 	.word	0x000068c0
        /*0448*/ 	.word	0x00000006
        /*044c*/ 	.word	0x00000000
        /*0450*/ 	.short	0x010a
        /*0452*/ 	.byte	0x3f
	.zero		1


	//   ....[60]....
        /*0454*/ 	.word	0x00006950
        /*0458*/ 	.word	0x00000009
        /*045c*/ 	.word	0x00000000
        /*0460*/ 	.short	0x010a
        /*0462*/ 	.byte	0x3f
	.zero		1


	//   ....[61]....
        /*0464*/ 	.word	0x000069e0
        /*0468*/ 	.word	0x00000006
        /*046c*/ 	.word	0x00000000
        /*0470*/ 	.short	0x010a
        /*0472*/ 	.byte	0x3f
	.zero		1


	//   ....[62]....
        /*0474*/ 	.word	0x00006a70
        /*0478*/ 	.word	0x00000009
        /*047c*/ 	.word	0x00000000
        /*0480*/ 	.short	0x010a
        /*0482*/ 	.byte	0x3f
	.zero		1


	//   ....[63]....
        /*0484*/ 	.word	0x00006b00
        /*0488*/ 	.word	0x00000008
        /*048c*/ 	.word	0x00000000
        /*0490*/ 	.short	0x010a
        /*0492*/ 	.byte	0x3f
	.zero		1


	//   ....[64]....
        /*0494*/ 	.word	0x00006b90
        /*0498*/ 	.word	0x0000000b
        /*049c*/ 	.word	0x00000000
        /*04a0*/ 	.short	0x010a
        /*04a2*/ 	.byte	0x3f
	.zero		1


	//   ....[65]....
        /*04a4*/ 	.word	0x00006c20
        /*04a8*/ 	.word	0x00000003
        /*04ac*/ 	.word	0x00000000
        /*04b0*/ 	.short	0x010a
        /*04b2*/ 	.byte	0x3f
	.zero		1


	//   ....[66]....
        /*04b4*/ 	.word	0x00006c90
        /*04b8*/ 	.word	0x00000017
        /*04bc*/ 	.word	0xfffffff8
        /*04c0*/ 	.short	0x010a
        /*04c2*/ 	.byte	0x3f
	.zero		1


	//   ....[67]....
        /*04c4*/ 	.word	0x00006cf0
        /*04c8*/ 	.word	0x0000006f
        /*04cc*/ 	.word	0x00000000
        /*04d0*/ 	.short	0x010a
        /*04d2*/ 	.byte	0x3f
	.zero		1


	//   ....[68]....
        /*04d4*/ 	.word	0x00006d50
        /*04d8*/ 	.word	0x00000019
        /*04dc*/ 	.word	0x00000008
        /*04e0*/ 	.short	0x010a
        /*04e2*/ 	.byte	0x3f
	.zero		1


	//   ....[69]....
        /*04e4*/ 	.word	0x00006e20
        /*04e8*/ 	.word	0x00000013
        /*04ec*/ 	.word	0x00000088
        /*04f0*/ 	.short	0x010a
        /*04f2*/ 	.byte	0x3f
	.zero		1


	//   ....[70]....
        /*04f4*/ 	.word	0x00006f00
        /*04f8*/ 	.word	0x00000005
        /*04fc*/ 	.word	0x00000000
        /*0500*/ 	.short	0x010a
        /*0502*/ 	.byte	0x3f
	.zero		1


	//   ....[71]....
        /*0504*/ 	.word	0x00006f50
        /*0508*/ 	.word	0x00000007
        /*050c*/ 	.word	0x00000000
        /*0510*/ 	.short	0x010a
        /*0512*/ 	.byte	0x3f
	.zero		1


	//   ....[72]....
        /*0514*/ 	.word	0x00006fa0
        /*0518*/ 	.word	0x00000006
        /*051c*/ 	.word	0x00000000
        /*0520*/ 	.short	0x010a
        /*0522*/ 	.byte	0x3f
	.zero		1


	//   ....[73]....
        /*0524*/ 	.word	0x00006ff0
        /*0528*/ 	.word	0x00000009
        /*052c*/ 	.word	0x00000000
        /*0530*/ 	.short	0x010a
        /*0532*/ 	.byte	0x3f
	.zero		1


	//   ....[74]....
        /*0534*/ 	.word	0x00007040
        /*0538*/ 	.word	0x00000006
        /*053c*/ 	.word	0x00000000
        /*0540*/ 	.short	0x010a
        /*0542*/ 	.byte	0x3f
	.zero		1


	//   ....[75]....
        /*0544*/ 	.word	0x00007090
        /*0548*/ 	.word	0x00000009
        /*054c*/ 	.word	0x00000000
        /*0550*/ 	.short	0x010a
        /*0552*/ 	.byte	0x3f
	.zero		1


	//   ....[76]....
        /*0554*/ 	.word	0x000070e0
        /*0558*/ 	.word	0x00000006
        /*055c*/ 	.word	0x00000000
        /*0560*/ 	.short	0x010a
        /*0562*/ 	.byte	0x3f
	.zero		1


	//   ....[77]....
        /*0564*/ 	.word	0x00007130
        /*0568*/ 	.word	0x00000009
        /*056c*/ 	.word	0x00000000
        /*0570*/ 	.short	0x010a
        /*0572*/ 	.byte	0x3f
	.zero		1


	//   ....[78]....
        /*0574*/ 	.word	0x00007180
        /*0578*/ 	.word	0x00000006
        /*057c*/ 	.word	0x00000000
        /*0580*/ 	.short	0x010a
        /*0582*/ 	.byte	0x3f
	.zero		1


	//   ....[79]....
        /*0584*/ 	.word	0x000071d0
        /*0588*/ 	.word	0x00000009
        /*058c*/ 	.word	0x00000000
        /*0590*/ 	.short	0x010a
        /*0592*/ 	.byte	0x3f
	.zero		1


	//   ....[80]....
        /*0594*/ 	.word	0x00007220
        /*0598*/ 	.word	0x00000006
        /*059c*/ 	.word	0x00000000
        /*05a0*/ 	.short	0x010a
        /*05a2*/ 	.byte	0x3f
	.zero		1


	//   ....[81]....
        /*05a4*/ 	.word	0x00007270
        /*05a8*/ 	.word	0x00000009
        /*05ac*/ 	.word	0x00000000
        /*05b0*/ 	.short	0x010a
        /*05b2*/ 	.byte	0x3f
	.zero		1


	//   ....[82]....
        /*05b4*/ 	.word	0x000072c0
        /*05b8*/ 	.word	0x00000006
        /*05bc*/ 	.word	0x00000000
        /*05c0*/ 	.short	0x010a
        /*05c2*/ 	.byte	0x3f
	.zero		1


	//   ....[83]....
        /*05c4*/ 	.word	0x00007310
        /*05c8*/ 	.word	0x00000009
        /*05cc*/ 	.word	0x00000000
        /*05d0*/ 	.short	0x010a
        /*05d2*/ 	.byte	0x3f
	.zero		1


	//   ....[84]....
        /*05d4*/ 	.word	0x00007360
        /*05d8*/ 	.word	0x00000008
        /*05dc*/ 	.word	0x00000000
        /*05e0*/ 	.short	0x010a
        /*05e2*/ 	.byte	0x3f
	.zero		1


	//   ....[85]....
        /*05e4*/ 	.word	0x000073b0
        /*05e8*/ 	.word	0x0000000b
        /*05ec*/ 	.word	0x00000000
        /*05f0*/ 	.short	0x010a
        /*05f2*/ 	.byte	0x3f
	.zero		1


	//----- nvinfo : EIATTR_NUM_MBARRIERS
	.align		4
.L_28:
        /*05f4*/ 	.byte	0x03, 0x38
        /*05f6*/ 	.short	0x0028


	//----- nvinfo : EIATTR_EXIT_INSTR_OFFSETS
	.align		4
        /*05f8*/ 	.byte	0x04, 0x1c
        /*05fa*/ 	.short	(.L_30 - .L_29)


	//   ....[0]....
.L_29:
        /*05fc*/ 	.word	0x00001560


	//   ....[1]....
        /*0600*/ 	.word	0x000015c0


	//   ....[2]....
        /*0604*/ 	.word	0x00005420


	//   ....[3]....
        /*0608*/ 	.word	0x00005450


	//   ....[4]....
        /*060c*/ 	.word	0x00006c70


	//----- nvinfo : EIATTR_MAX_THREADS
	.align		4
.L_30:
        /*0610*/ 	.byte	0x04, 0x05
        /*0612*/ 	.short	(.L_32 - .L_31)
.L_31:
        /*0614*/ 	.word	0x00000180
        /*0618*/ 	.word	0x00000001
        /*061c*/ 	.word	0x00000001


	//----- nvinfo : EIATTR_CRS_STACK_SIZE
	.align		4
.L_32:
        /*0620*/ 	.byte	0x04, 0x1e
        /*0622*/ 	.short	(.L_34 - .L_33)
.L_33:
        /*0624*/ 	.word	0x00000000


	//----- nvinfo : EIATTR_CBANK_PARAM_SIZE
	.align		4
.L_34:
        /*0628*/ 	.byte	0x03, 0x19
        /*062a*/ 	.short	0x0570


	//----- nvinfo : EIATTR_PARAM_CBANK
	.align		4
        /*062c*/ 	.byte	0x04, 0x0a
        /*062e*/ 	.short	(.L_36 - .L_35)
	.align		4
.L_35:
        /*0630*/ 	.word	index@(.nv.constant0._ZN7cutlass13device_kernelINS_4gemm6kernel13GemmUniversalIN4cute5tupleIJiiiiEEENS1_10collective13CollectiveMmaINS1_43MainloopSm90TmaGmmaWarpSpecializedSparseFP8ILi17ENS5_IJNS4_1CILi2EEENSA_ILi1EEESC_EEENS1_32KernelTmaWarpSpecializedPingpongEEENS5_IJNSA_ILi64EEESG_NSA_ILi128EEEEEENS_12float_e4m3_tENS5_IJNS4_6LayoutINS5_IJiNS5_IJSB_iEEEiEEENS5_IJlNS5_IJSC_SB_EEElEEEEENSK_INS5_IJNS5_IJSG_iEEENS5_IJSH_iEEEiEEENS5_IJNS5_IJSH_NSA_ILi8192EEEEEENS5_IJSC_lEEElEEEEEEEESJ_NS5_IJlSC_lEEENS4_8TiledMMAINS4_8MMA_AtomIJNS4_4SM904GMMA6SPARSE31GMMA_64x64x64_F32E4M3E4M3_SS_TNILNS13_7ScaleInE1ELS16_1ELNS13_9SparseSelE0EEEEEENSK_INS5_IJSC_SC_SC_EEENS5_IJNSA_ILi0EEES1B_S1B_EEEEENS5_IJNS4_10UnderscoreES1E_S1E_EEEEENS4_13SM90_TMA_LOADENS4_14ComposedLayoutINS4_7SwizzleILi2ELi4ELi3EEENS4_25smem_sparse_ptr_flag_bitsILi2ELi8EEENSK_INS5_IJNS5_IJSC_NSA_ILi8EEEEEENS5_IJSB_SG_EEEEEENS5_IJNS5_IJS1B_SH_EEESN_EEEEEEEvNS4_8identityENS4_23SM90_TMA_LOAD_MULTICASTENS1I_INS1J_ILi3ELi4ELi3EEENS4_18smem_ptr_flag_bitsILi8EEENSK_INS5_IJS1N_SH_EEENS5_IJSH_SC_EEEEEEEvS1V_EENS_8epilogue10collective6detail29Sm90TmaWarpSpecializedAdapterINS26_15DefaultEpilogueIfNS5_IJSC_llEEES2A_NS25_6thread17LinearCombinationIfLi1EffLNS2B_9ScaleType4KindE0ELNS_15FloatRoundStyleE2EfEENS1_15EpilogueDefaultEEEEEvvEEEEvNT_6ParamsE)
        /*0634*/ 	.short	0x0210
        /*0636*/ 	.short	0x0570


	//----- nvinfo : EIATTR_SW_WAR
	.align		4
.L_36:
        /*0638*/ 	.byte	0x04, 0x36
        /*063a*/ 	.short	(.L_38 - .L_37)
.L_37:
        /*063c*/ 	.word	0x00000008
.L_38:


//--------------------- .nv.callgraph             --------------------------
	.section	.nv.callgraph,"",@"SHT_CUDA_CALLGRAPH"
	.align	4
	.sectionentsize	8
	.align		4
        /*0000*/ 	.word	0x00000000
	.align		4
        /*0004*/ 	.word	0xffffffff
	.align		4
        /*0008*/ 	.word	0x00000000
	.align		4
        /*000c*/ 	.word	0xfffffffe
	.align		4
        /*0010*/ 	.word	0x00000000
	.align		4
        /*0014*/ 	.word	0xfffffffd
	.align		4
        /*0018*/ 	.word	0x00000000
	.align		4
        /*001c*/ 	.word	0xfffffffc


//--------------------- .nv.constant4             --------------------------
	.section	.nv.constant4,"a",@progbits
	.align	8
	.align		8
.nv.constant4:
        /*0000*/ 	.dword	_ZN39_INTERNAL_b605411c_4_k_cu_d3041871_27974cuda3std3__45__cpo5beginE
	.align		8
        /*0008*/ 	.dword	_ZN39_INTERNAL_b605411c_4_k_cu_d3041871_27974cuda3std3__45__cpo3endE
	.align		8
        /*0010*/ 	.dword	_ZN39_INTERNAL_b605411c_4_k_cu_d3041871_27974cuda3std3__45__cpo6cbeginE
	.align		8
        /*0018*/ 	.dword	_ZN39_INTERNAL_b605411c_4_k_cu_d3041871_27974cuda3std3__45__cpo4cendE
	.align		8
        /*0020*/ 	.dword	_ZN39_INTERNAL_b605411c_4_k_cu_d3041871_27974cuda3std3__441_GLOBAL__N__b605411c_4_k_cu_d3041871_27976ignoreE
	.align		8
        /*0028*/ 	.dword	_ZN39_INTERNAL_b605411c_4_k_cu_d3041871_27974cuda3std3__419piecewise_constructE
	.align		8
        /*0030*/ 	.dword	_ZN39_INTERNAL_b605411c_4_k_cu_d3041871_27974cuda3std3__48in_placeE
	.align		8
        /*0038*/ 	.dword	_ZN39_INTERNAL_b605411c_4_k_cu_d3041871_27974cuda3std6ranges3__45__cpo4swapE
	.align		8
        /*0040*/ 	.dword	_ZN39_INTERNAL_b605411c_4_k_cu_d3041871_27974cuda3std6ranges3__45__cpo9iter_moveE
	.align		8
        /*0048*/ 	.dword	_ZN39_INTERNAL_b605411c_4_k_cu_d3041871_27974cute7productE
	.align		8
        /*0050*/ 	.dword	_ZN39_INTERNAL_b605411c_4_k_cu_d3041871_27974cute1_E


//--------------------- .text._ZN7cutlass13device_kernelINS_4gemm6kernel13GemmUniversalIN4cute5tupleIJiiiiEEENS1_10collective13CollectiveMmaINS1_43MainloopSm90TmaGmmaWarpSpecializedSparseFP8ILi17ENS5_IJNS4_1CILi2EEENSA_ILi1EEESC_EEENS1_32KernelTmaWarpSpecializedPingpongEEENS5_IJNSA_ILi64EEESG_NSA_ILi128EEEEEENS_12float_e4m3_tENS5_IJNS4_6LayoutINS5_IJiNS5_IJSB_iEEEiEEENS5_IJlNS5_IJSC_SB_EEElEEEEENSK_INS5_IJNS5_IJSG_iEEENS5_IJSH_iEEEiEEENS5_IJNS5_IJSH_NSA_ILi8192EEEEEENS5_IJSC_lEEElEEEEEEEESJ_NS5_IJlSC_lEEENS4_8TiledMMAINS4_8MMA_AtomIJNS4_4SM904GMMA6SPARSE31GMMA_64x64x64_F32E4M3E4M3_SS_TNILNS13_7ScaleInE1ELS16_1ELNS13_9SparseSelE0EEEEEENSK_INS5_IJSC_SC_SC_EEENS5_IJNSA_ILi0EEES1B_S1B_EEEEENS5_IJNS4_10UnderscoreES1E_S1E_EEEEENS4_13SM90_TMA_LOADENS4_14ComposedLayoutINS4_7SwizzleILi2ELi4ELi3EEENS4_25smem_sparse_ptr_flag_bitsILi2ELi8EEENSK_INS5_IJNS5_IJSC_NSA_ILi8EEEEEENS5_IJSB_SG_EEEEEENS5_IJNS5_IJS1B_SH_EEESN_EEEEEEEvNS4_8identityENS4_23SM90_TMA_LOAD_MULTICASTENS1I_INS1J_ILi3ELi4ELi3EEENS4_18smem_ptr_flag_bitsILi8EEENSK_INS5_IJS1N_SH_EEENS5_IJSH_SC_EEEEEEEvS1V_EENS_8epilogue10collective6detail29Sm90TmaWarpSpecializedAdapterINS26_15DefaultEpilogueIfNS5_IJSC_llEEES2A_NS25_6thread17LinearCombinationIfLi1EffLNS2B_9ScaleType4KindE0ELNS_15FloatRoundStyleE2EfEENS1_15EpilogueDefaultEEEEEvvEEEEvNT_6ParamsE --------------------------
	.section	.text._ZN7cutlass13device_kernelINS_4gemm6kernel13GemmUniversalIN4cute5tupleIJiiiiEEENS1_10collective13CollectiveMmaINS1_43MainloopSm90TmaGmmaWarpSpecializedSparseFP8ILi17ENS5_IJNS4_1CILi2EEENSA_ILi1EEESC_EEENS1_32KernelTmaWarpSpecializedPingpongEEENS5_IJNSA_ILi64EEESG_NSA_ILi128EEEEEENS_12float_e4m3_tENS5_IJNS4_6LayoutINS5_IJiNS5_IJSB_iEEEiEEENS5_IJlNS5_IJSC_SB_EEElEEEEENSK_INS5_IJNS5_IJSG_iEEENS5_IJSH_iEEEiEEENS5_IJNS5_IJSH_NSA_ILi8192EEEEEENS5_IJSC_lEEElEEEEEEEESJ_NS5_IJlSC_lEEENS4_8TiledMMAINS4_8MMA_AtomIJNS4_4SM904GMMA6SPARSE31GMMA_64x64x64_F32E4M3E4M3_SS_TNILNS13_7ScaleInE1ELS16_1ELNS13_9SparseSelE0EEEEEENSK_INS5_IJSC_SC_SC_EEENS5_IJNSA_ILi0EEES1B_S1B_EEEEENS5_IJNS4_10UnderscoreES1E_S1E_EEEEENS4_13SM90_TMA_LOADENS4_14ComposedLayoutINS4_7SwizzleILi2ELi4ELi3EEENS4_25smem_sparse_ptr_flag_bitsILi2ELi8EEENSK_INS5_IJNS5_IJSC_NSA_ILi8EEEEEENS5_IJSB_SG_EEEEEENS5_IJNS5_IJS1B_SH_EEESN_EEEEEEEvNS4_8identityENS4_23SM90_TMA_LOAD_MULTICASTENS1I_INS1J_ILi3ELi4ELi3EEENS4_18smem_ptr_flag_bitsILi8EEENSK_INS5_IJS1N_SH_EEENS5_IJSH_SC_EEEEEEEvS1V_EENS_8epilogue10collective6detail29Sm90TmaWarpSpecializedAdapterINS26_15DefaultEpilogueIfNS5_IJSC_llEEES2A_NS25_6thread17LinearCombinationIfLi1EffLNS2B_9ScaleType4KindE0ELNS_15FloatRoundStyleE2EfEENS1_15EpilogueDefaultEEEEEvvEEEEvNT_6ParamsE,"ax",@progbits
	.align	128
.text._ZN7cutlass13device_kernelINS_4gemm6kernel13GemmUniversalIN4cute5tupleIJiiiiEEENS1_10collective13CollectiveMmaINS1_43MainloopSm90TmaGmmaWarpSpecializedSparseFP8ILi17ENS5_IJNS4_1CILi2EEENSA_ILi1EEESC_EEENS1_32KernelTmaWarpSpecializedPingpongEEENS5_IJNSA_ILi64EEESG_NSA_ILi128EEEEEENS_12float_e4m3_tENS5_IJNS4_6LayoutINS5_IJiNS5_IJSB_iEEEiEEENS5_IJlNS5_IJSC_SB_EEElEEEEENSK_INS5_IJNS5_IJSG_iEEENS5_IJSH_iEEEiEEENS5_IJNS5_IJSH_NSA_ILi8192EEEEEENS5_IJSC_lEEElEEEEEEEESJ_NS5_IJlSC_lEEENS4_8TiledMMAINS4_8MMA_AtomIJNS4_4SM904GMMA6SPARSE31GMMA_64x64x64_F32E4M3E4M3_SS_TNILNS13_7ScaleInE1ELS16_1ELNS13_9SparseSelE0EEEEEENSK_INS5_IJSC_SC_SC_EEENS5_IJNSA_ILi0EEES1B_S1B_EEEEENS5_IJNS4_10UnderscoreES1E_S1E_EEEEENS4_13SM90_TMA_LOADENS4_14ComposedLayoutINS4_7SwizzleILi2ELi4ELi3EEENS4_25smem_sparse_ptr_flag_bitsILi2ELi8EEENSK_INS5_IJNS5_IJSC_NSA_ILi8EEEEEENS5_IJSB_SG_EEEEEENS5_IJNS5_IJS1B_SH_EEESN_EEEEEEEvNS4_8identityENS4_23SM90_TMA_LOAD_MULTICASTENS1I_INS1J_ILi3ELi4ELi3EEENS4_18smem_ptr_flag_bitsILi8EEENSK_INS5_IJS1N_SH_EEENS5_IJSH_SC_EEEEEEEvS1V_EENS_8epilogue10collective6detail29Sm90TmaWarpSpecializedAdapterINS26_15DefaultEpilogueIfNS5_IJSC_llEEES2A_NS25_6thread17LinearCombinationIfLi1EffLNS2B_9ScaleType4KindE0ELNS_15FloatRoundStyleE2EfEENS1_15EpilogueDefaultEEEEEvvEEEEvNT_6ParamsE:
        .type           _ZN7cutlass13device_kernelINS_4gemm6kernel13GemmUniversalIN4cute5tupleIJiiiiEEENS1_10collective13CollectiveMmaINS1_43MainloopSm90TmaGmmaWarpSpecializedSparseFP8ILi17ENS5_IJNS4_1CILi2EEENSA_ILi1EEESC_EEENS1_32KernelTmaWarpSpecializedPingpongEEENS5_IJNSA_ILi64EEESG_NSA_ILi128EEEEEENS_12float_e4m3_tENS5_IJNS4_6LayoutINS5_IJiNS5_IJSB_iEEEiEEENS5_IJlNS5_IJSC_SB_EEElEEEEENSK_INS5_IJNS5_IJSG_iEEENS5_IJSH_iEEEiEEENS5_IJNS5_IJSH_NSA_ILi8192EEEEEENS5_IJSC_lEEElEEEEEEEESJ_NS5_IJlSC_lEEENS4_8TiledMMAINS4_8MMA_AtomIJNS4_4SM904GMMA6SPARSE31GMMA_64x64x64_F32E4M3E4M3_SS_TNILNS13_7ScaleInE1ELS16_1ELNS13_9SparseSelE0EEEEEENSK_INS5_IJSC_SC_SC_EEENS5_IJNSA_ILi0EEES1B_S1B_EEEEENS5_IJNS4_10UnderscoreES1E_S1E_EEEEENS4_13SM90_TMA_LOADENS4_14ComposedLayoutINS4_7SwizzleILi2ELi4ELi3EEENS4_25smem_sparse_ptr_flag_bitsILi2ELi8EEENSK_INS5_IJNS5_IJSC_NSA_ILi8EEEEEENS5_IJSB_SG_EEEEEENS5_IJNS5_IJS1B_SH_EEESN_EEEEEEEvNS4_8identityENS4_23SM90_TMA_LOAD_MULTICASTENS1I_INS1J_ILi3ELi4ELi3EEENS4_18smem_ptr_flag_bitsILi8EEENSK_INS5_IJS1N_SH_EEENS5_IJSH_SC_EEEEEEEvS1V_EENS_8epilogue10collective6detail29Sm90TmaWarpSpecializedAdapterINS26_15DefaultEpilogueIfNS5_IJSC_llEEES2A_NS25_6thread17LinearCombinationIfLi1EffLNS2B_9ScaleType4KindE0ELNS_15FloatRoundStyleE2EfEENS1_15EpilogueDefaultEEEEEvvEEEEvNT_6ParamsE,@function
        .size           _ZN7cutlass13device_kernelINS_4gemm6kernel13GemmUniversalIN4cute5tupleIJiiiiEEENS1_10collective13CollectiveMmaINS1_43MainloopSm90TmaGmmaWarpSpecializedSparseFP8ILi17ENS5_IJNS4_1CILi2EEENSA_ILi1EEESC_EEENS1_32KernelTmaWarpSpecializedPingpongEEENS5_IJNSA_ILi64EEESG_NSA_ILi128EEEEEENS_12float_e4m3_tENS5_IJNS4_6LayoutINS5_IJiNS5_IJSB_iEEEiEEENS5_IJlNS5_IJSC_SB_EEElEEEEENSK_INS5_IJNS5_IJSG_iEEENS5_IJSH_iEEEiEEENS5_IJNS5_IJSH_NSA_ILi8192EEEEEENS5_IJSC_lEEElEEEEEEEESJ_NS5_IJlSC_lEEENS4_8TiledMMAINS4_8MMA_AtomIJNS4_4SM904GMMA6SPARSE31GMMA_64x64x64_F32E4M3E4M3_SS_TNILNS13_7ScaleInE1ELS16_1ELNS13_9SparseSelE0EEEEEENSK_INS5_IJSC_SC_SC_EEENS5_IJNSA_ILi0EEES1B_S1B_EEEEENS5_IJNS4_10UnderscoreES1E_S1E_EEEEENS4_13SM90_TMA_LOADENS4_14ComposedLayoutINS4_7SwizzleILi2ELi4ELi3EEENS4_25smem_sparse_ptr_flag_bitsILi2ELi8EEENSK_INS5_IJNS5_IJSC_NSA_ILi8EEEEEENS5_IJSB_SG_EEEEEENS5_IJNS5_IJS1B_SH_EEESN_EEEEEEEvNS4_8identityENS4_23SM90_TMA_LOAD_MULTICASTENS1I_INS1J_ILi3ELi4ELi3EEENS4_18smem_ptr_flag_bitsILi8EEENSK_INS5_IJS1N_SH_EEENS5_IJSH_SC_EEEEEEEvS1V_EENS_8epilogue10collective6detail29Sm90TmaWarpSpecializedAdapterINS26_15DefaultEpilogueIfNS5_IJSC_llEEES2A_NS25_6thread17LinearCombinationIfLi1EffLNS2B_9ScaleType4KindE0ELNS_15FloatRoundStyleE2EfEENS1_15EpilogueDefaultEEEEEvvEEEEvNT_6ParamsE,(.L_x_157 - _ZN7cutlass13device_kernelINS_4gemm6kernel13GemmUniversalIN4cute5tupleIJiiiiEEENS1_10collective13CollectiveMmaINS1_43MainloopSm90TmaGmmaWarpSpecializedSparseFP8ILi17ENS5_IJNS4_1CILi2EEENSA_ILi1EEESC_EEENS1_32KernelTmaWarpSpecializedPingpongEEENS5_IJNSA_ILi64EEESG_NSA_ILi128EEEEEENS_12float_e4m3_tENS5_IJNS4_6LayoutINS5_IJiNS5_IJSB_iEEEiEEENS5_IJlNS5_IJSC_SB_EEElEEEEENSK_INS5_IJNS5_IJSG_iEEENS5_IJSH_iEEEiEEENS5_IJNS5_IJSH_NSA_ILi8192EEEEEENS5_IJSC_lEEElEEEEEEEESJ_NS5_IJlSC_lEEENS4_8TiledMMAINS4_8MMA_AtomIJNS4_4SM904GMMA6SPARSE31GMMA_64x64x64_F32E4M3E4M3_SS_TNILNS13_7ScaleInE1ELS16_1ELNS13_9SparseSelE0EEEEEENSK_INS5_IJSC_SC_SC_EEENS5_IJNSA_ILi0EEES1B_S1B_EEEEENS5_IJNS4_10UnderscoreES1E_S1E_EEEEENS4_13SM90_TMA_LOADENS4_14ComposedLayoutINS4_7SwizzleILi2ELi4ELi3EEENS4_25smem_sparse_ptr_flag_bitsILi2ELi8EEENSK_INS5_IJNS5_IJSC_NSA_ILi8EEEEEENS5_IJSB_SG_EEEEEENS5_IJNS5_IJS1B_SH_EEESN_EEEEEEEvNS4_8identityENS4_23SM90_TMA_LOAD_MULTICASTENS1I_INS1J_ILi3ELi4ELi3EEENS4_18smem_ptr_flag_bitsILi8EEENSK_INS5_IJS1N_SH_EEENS5_IJSH_SC_EEEEEEEvS1V_EENS_8epilogue10collective6detail29Sm90TmaWarpSpecializedAdapterINS26_15DefaultEpilogueIfNS5_IJSC_llEEES2A_NS25_6thread17LinearCombinationIfLi1EffLNS2B_9ScaleType4KindE0ELNS_15FloatRoundStyleE2EfEENS1_15EpilogueDefaultEEEEEvvEEEEvNT_6ParamsE)
        .other          _ZN7cutlass13device_kernelINS_4gemm6kernel13GemmUniversalIN4cute5tupleIJiiiiEEENS1_10collective13CollectiveMmaINS1_43MainloopSm90TmaGmmaWarpSpecializedSparseFP8ILi17ENS5_IJNS4_1CILi2EEENSA_ILi1EEESC_EEENS1_32KernelTmaWarpSpecializedPingpongEEENS5_IJNSA_ILi64EEESG_NSA_ILi128EEEEEENS_12float_e4m3_tENS5_IJNS4_6LayoutINS5_IJiNS5_IJSB_iEEEiEEENS5_IJlNS5_IJSC_SB_EEElEEEEENSK_INS5_IJNS5_IJSG_iEEENS5_IJSH_iEEEiEEENS5_IJNS5_IJSH_NSA_ILi8192EEEEEENS5_IJSC_lEEElEEEEEEEESJ_NS5_IJlSC_lEEENS4_8TiledMMAINS4_8MMA_AtomIJNS4_4SM904GMMA6SPARSE31GMMA_64x64x64_F32E4M3E4M3_SS_TNILNS13_7ScaleInE1ELS16_1ELNS13_9SparseSelE0EEEEEENSK_INS5_IJSC_SC_SC_EEENS5_IJNSA_ILi0EEES1B_S1B_EEEEENS5_IJNS4_10UnderscoreES1E_S1E_EEEEENS4_13SM90_TMA_LOADENS4_14ComposedLayoutINS4_7SwizzleILi2ELi4ELi3EEENS4_25smem_sparse_ptr_flag_bitsILi2ELi8EEENSK_INS5_IJNS5_IJSC_NSA_ILi8EEEEEENS5_IJSB_SG_EEEEEENS5_IJNS5_IJS1B_SH_EEESN_EEEEEEEvNS4_8identityENS4_23SM90_TMA_LOAD_MULTICASTENS1I_INS1J_ILi3ELi4ELi3EEENS4_18smem_ptr_flag_bitsILi8EEENSK_INS5_IJS1N_SH_EEENS5_IJSH_SC_EEEEEEEvS1V_EENS_8epilogue10collective6detail29Sm90TmaWarpSpecializedAdapterINS26_15DefaultEpilogueIfNS5_IJSC_llEEES2A_NS25_6thread17LinearCombinationIfLi1EffLNS2B_9ScaleType4KindE0ELNS_15FloatRoundStyleE2EfEENS1_15EpilogueDefaultEEEEEvvEEEEvNT_6ParamsE,@"STO_CUDA_ENTRY STV_DEFAULT"
_ZN7cutlass13device_kernelINS_4gemm6kernel13GemmUniversalIN4cute5tupleIJiiiiEEENS1_10collective13CollectiveMmaINS1_43MainloopSm90TmaGmmaWarpSpecializedSparseFP8ILi17ENS5_IJNS4_1CILi2EEENSA_ILi1EEESC_EEENS1_32KernelTmaWarpSpecializedPingpongEEENS5_IJNSA_ILi64EEESG_NSA_ILi128EEEEEENS_12float_e4m3_tENS5_IJNS4_6LayoutINS5_IJiNS5_IJSB_iEEEiEEENS5_IJlNS5_IJSC_SB_EEElEEEEENSK_INS5_IJNS5_IJSG_iEEENS5_IJSH_iEEEiEEENS5_IJNS5_IJSH_NSA_ILi8192EEEEEENS5_IJSC_lEEElEEEEEEEESJ_NS5_IJlSC_lEEENS4_8TiledMMAINS4_8MMA_AtomIJNS4_4SM904GMMA6SPARSE31GMMA_64x64x64_F32E4M3E4M3_SS_TNILNS13_7ScaleInE1ELS16_1ELNS13_9SparseSelE0EEEEEENSK_INS5_IJSC_SC_SC_EEENS5_IJNSA_ILi0EEES1B_S1B_EEEEENS5_IJNS4_10UnderscoreES1E_S1E_EEEEENS4_13SM90_TMA_LOADENS4_14ComposedLayoutINS4_7SwizzleILi2ELi4ELi3EEENS4_25smem_sparse_ptr_flag_bitsILi2ELi8EEENSK_INS5_IJNS5_IJSC_NSA_ILi8EEEEEENS5_IJSB_SG_EEEEEENS5_IJNS5_IJS1B_SH_EEESN_EEEEEEEvNS4_8identityENS4_23SM90_TMA_LOAD_MULTICASTENS1I_INS1J_ILi3ELi4ELi3EEENS4_18smem_ptr_flag_bitsILi8EEENSK_INS5_IJS1N_SH_EEENS5_IJSH_SC_EEEEEEEvS1V_EENS_8epilogue10collective6detail29Sm90TmaWarpSpecializedAdapterINS26_15DefaultEpilogueIfNS5_IJSC_llEEES2A_NS25_6thread17LinearCombinationIfLi1EffLNS2B_9ScaleType4KindE0ELNS_15FloatRoundStyleE2EfEENS1_15EpilogueDefaultEEEEEvvEEEEvNT_6ParamsE:
[----:B------:R-:W-:Y:S01]  /*0000*/  LDC R1, c[0x0][0x28] ;  /* 0x00000a00ff017b82 */ /* 0x000fe20000000800 */
[----:B------:R-:W0:Y:S01]  /*0010*/  S2R R10, SR_TID.X ;  /* 0x00000000000a7919 */ /* 0x000e220000002100 */
[----:B------:R-:W-:Y:S01]  /*0020*/  ELECT P0, URZ, PT ;  /* 0x00000000003f782f */ /* 0x000fe20003800000 */
[----:B------:R-:W-:Y:S01]  /*0030*/  BSSY B0, `(.L_x_0) ;  /* 0x0000012000007945 */ /* 0x000fe20003800000 */
[--C-:B0-----:R-:W-:Y:S02]  /*0040*/  SHF.R.U32.HI R0, RZ, 0x5, R10.reuse ;  /* 0x00000005ff007819 */ /* 0x101fe4000001160a */
[----:B------:R-:W-:-:S03]  /*0050*/  SHF.R.U32.HI R4, RZ, 0x7, R10 ;  /* 0x00000007ff047819 */ /* 0x000fc6000001160a */
[----:B------:R-:W0:Y:S04]  /*0060*/  SHFL.IDX PT, R2, R0, RZ, 0x1f ;  /* 0x00001fff00027589 */ /* 0x000e2800000e0000 */
[----:B------:R1:W2:Y:S01]  /*0070*/  SHFL.IDX PT, R5, R4, RZ, 0x1f ;  /* 0x00001fff04057589 */ /* 0x0002a200000e0000 */
[----:B0-----:R-:W-:-:S13]  /*0080*/  ISETP.NE.OR P0, PT, R2, RZ, !P0 ;  /* 0x000000ff0200720c */ /* 0x001fda0004705670 */
[----:B-12---:R-:W-:Y:S05]  /*0090*/  @P0 BRA `(.L_x_1) ;  /* 0x00000000002c0947 */ /* 0x006fea0003800000 */
[----:B------:R-:W-:Y:S02]  /*00a0*/  ULDC.64 UR4, c[0x0][0x198] ;  /* 0x0000660000047ab9 */ /* 0x000fe40000000a00 */
[----:B------:R-:W-:Y:S02]  /*00b0*/  UIADD3 UR6, UP0, UR4, 0xf0, URZ ;  /* 0x000000f004067890 */ /* 0x000fe4000ff1e03f */
[----:B------:R-:W-:Y:S02]  /*00c0*/  UIADD3 UR8, UP1, UR4, 0x1f0, URZ ;  /* 0x000001f004087890 */ /* 0x000fe4000ff3e03f */
[----:B------:R-:W-:Y:S02]  /*00d0*/  UIADD3 UR4, UP2, UR4, 0x2f0, URZ ;  /* 0x000002f004047890 */ /* 0x000fe4000ff5e03f */
[----:B------:R-:W-:Y:S02]  /*00e0*/  UIADD3.X UR7, URZ, UR5, URZ, UP0, !UPT ;  /* 0x000000053f077290 */ /* 0x000fe400087fe43f */
[----:B------:R-:W-:-:S02]  /*00f0*/  UIADD3.X UR9, URZ, UR5, URZ, UP1, !UPT ;  /* 0x000000053f097290 */ /* 0x000fc40008ffe43f */
[----:B------:R-:W-:-:S05]  /*0100*/  UIADD3.X UR5, URZ, UR5, URZ, UP2, !UPT ;  /* 0x000000053f057290 */ /* 0x000fca00097fe43f */
[----:B------:R0:W-:Y:S02]  /*0110*/  UTMACCTL.PF [UR6] ;  /* 0x00000000060079b9 */ /* 0x0001e40008040000 */
[----:B------:R0:W-:Y:S02]  /*0120*/  UTMACCTL.PF [UR8] ;  /* 0x00000000080079b9 */ /* 0x0001e40008040000 */
[----:B------:R0:W-:Y:S02]  /*0130*/  UTMACCTL.PF [UR4] ;  /* 0x00000000040079b9 */ /* 0x0001e40008040000 */
[----:B0-----:R-:W-:Y:S01]  /*0140*/  NOP ;  /* 0x0000000000007918 */ /* 0x001fe20000000000 */
.L_x_1:
[----:B------:R-:W-:Y:S05]  /*0150*/  BSYNC B0 ;  /* 0x0000000000007941 */ /* 0x000fea0003800000 */
.L_x_0:
[----:B------:R-:W0:Y:S02]  /*0160*/  SHFL.IDX PT, R6, R0, RZ, 0x1f ;  /* 0x00001fff00067589 */ /* 0x000e2400000e0000 */
[----:B0-----:R-:W-:-:S13]  /*0170*/  ISETP.NE.AND P0, PT, R6, RZ, PT ;  /* 0x000000ff0600720c */ /* 0x001fda0003f05270 */
[----:B------:R-:W-:Y:S05]  /*0180*/  @P0 BRA `(.L_x_2) ;  /* 0x0000000000cc0947 */ /* 0x000fea0003800000 */
[----:B------:R-:W-:Y:S01]  /*0190*/  ELECT P0, URZ, PT ;  /* 0x00000000003f782f */ /* 0x000fe20003800000 */
[----:B------:R-:W-:-:S12]  /*01a0*/  BSSY B0, `(.L_x_2) ;  /* 0x0000031000007945 */ /* 0x000fd80003800000 */
[----:B------:R-:W-:Y:S05]  /*01b0*/  @!P0 BRA `(.L_x_3) ;  /* 0x0000000000bc8947 */ /* 0x000fea0003800000 */
[----:B------:R-:W0:Y:S01]  /*01c0*/  S2UR UR8, SR_CgaCtaId ;  /* 0x00000000000879c3 */ /* 0x000e220000008800 */
[----:B------:R-:W-:Y:S01]  /*01d0*/  UMOV UR4, 0x400 ;  /* 0x0000040000047882 */ /* 0x000fe20000000000 */
[----:B------:R-:W-:Y:S01]  /*01e0*/  UMOV UR5, 0x1 ;  /* 0x0000000100057882 */ /* 0x000fe20000000000 */
[----:B------:R-:W-:Y:S02]  /*01f0*/  UMOV UR6, 0x2 ;  /* 0x0000000200067882 */ /* 0x000fe40000000000 */
[----:B------:R-:W-:-:S04]  /*0200*/  UIADD3 UR6, -UR6, 0x100000, URZ ;  /* 0x0010000006067890 */ /* 0x000fc8000fffe13f */
[----:B------:R-:W-:Y:S02]  /*0210*/  USHF.L.U32 UR7, UR6, 0xb, URZ ;  /* 0x0000000b06077899 */ /* 0x000fe4000800063f */
[----:B------:R-:W-:Y:S02]  /*0220*/  USHF.L.U32 UR6, UR6, 0x1, URZ ;  /* 0x0000000106067899 */ /* 0x000fe4000800063f */
[----:B0-----:R-:W-:Y:S02]  /*0230*/  ULEA UR8, UR8, UR4, 0x18 ;  /* 0x0000000408087291 */ /* 0x001fe4000f8ec03f */
[----:B------:R-:W-:-:S04]  /*0240*/  UIADD3 UR4, -UR5, 0x100000, URZ ;  /* 0x0010000005047890 */ /* 0x000fc8000fffe13f */
[----:B------:R-:W-:Y:S02]  /*0250*/  USHF.L.U32 UR5, UR4, 0xb, URZ ;  /* 0x0000000b04057899 */ /* 0x000fe4000800063f */
[----:B------:R-:W-:Y:S01]  /*0260*/  USHF.L.U32 UR4, UR4, 0x1, URZ ;  /* 0x0000000104047899 */ /* 0x000fe2000800063f */
[----:B------:R-:W0:Y:S11]  /*0270*/  FENCE.VIEW.ASYNC.S ;  /* 0x00000000000073c6 */ /* 0x000e360000000000 */
[----:B0-----:R0:W1:Y:S01]  /*0280*/  SYNCS.EXCH.64 URZ, [UR8], UR4 ;  /* 0x00000004083f75b2 */ /* 0x0010620008000100 */
[----:B------:R0:W2:Y:S01]  /*0290*/  SYNCS.EXCH.64 URZ, [UR8+0x88], UR6 ;  /* 0x00008806083f75b2 */ /* 0x0000a20008000100 */
[----:B------:R0:W3:Y:S01]  /*02a0*/  SYNCS.EXCH.64 URZ, [UR8+0x8], UR4 ;  /* 0x00000804083f75b2 */ /* 0x0000e20008000100 */
[----:B------:R0:W4:Y:S01]  /*02b0*/  SYNCS.EXCH.64 URZ, [UR8+0x90], UR6 ;  /* 0x00009006083f75b2 */ /* 0x0001220008000100 */
[----:B------:R0:W0:Y:S01]  /*02c0*/  SYNCS.EXCH.64 URZ, [UR8+0x10], UR4 ;  /* 0x00001004083f75b2 */ /* 0x0000220008000100 */
        /* <DEDUP_REMOVED lines=29> */
[----:B-1234-:R-:W-:Y:S01]  /*04a0*/  NOP ;  /* 0x0000000000007918 */ /* 0x01efe20000000000 */
.L_x_3:
[----:B0-----:R-:W-:Y:S05]  /*04b0*/  BSYNC B0 ;  /* 0x0000000000007941 */ /* 0x001fea0003800000 */
.L_x_2:
[----:B------:R-:W-:Y:S01]  /*04c0*/  SHF.R.S32.HI R3, RZ, 0x1f, R10 ;  /* 0x0000001fff037819 */ /* 0x000fe2000001140a */
[----:B------:R-:W0:Y:S01]  /*04d0*/  SHFL.IDX PT, R7, R0, RZ, 0x1f ;  /* 0x00001fff00077589 */ /* 0x000e2200000e0000 */
[----:B------:R-:W1:Y:S01]  /*04e0*/  S2UR UR12, SR_CTAID.X ;  /* 0x00000000000c79c3 */ /* 0x000e620000002500 */
[----:B------:R-:W-:Y:S02]  /*04f0*/  ELECT P0, URZ, PT ;  /* 0x00000000003f782f */ /* 0x000fe40003800000 */
[----:B------:R-:W-:Y:S01]  /*0500*/  LEA.HI R3, R3, R10, RZ, 0x7 ;  /* 0x0000000a03037211 */ /* 0x000fe200078f38ff */
[----:B------:R1:W2:Y:S01]  /*0510*/  SHFL.IDX PT, R9, R0, RZ, 0x1f ;  /* 0x00001fff00097589 */ /* 0x0002a200000e0000 */
[----:B------:R-:W-:Y:S01]  /*0520*/  ELECT P1, URZ, PT ;  /* 0x00000000003f782f */ /* 0x000fe20003820000 */
[----:B------:R-:W-:Y:S01]  /*0530*/  NOP ;  /* 0x0000000000007918 */ /* 0x000fe20000000000 */
[----:B------:R-:W-:Y:S01]  /*0540*/  LOP3.LUT R3, R3, 0xffffff80, RZ, 0xc0, !PT ;  /* 0xffffff8003037812 */ /* 0x000fe200078ec0ff */
[----:B------:R-:W3:Y:S01]  /*0550*/  S2R R16, SR_CTAID.Y ;  /* 0x0000000000107919 */ /* 0x000ee20000002600 */
[----:B------:R-:W-:Y:S01]  /*0560*/  ULDC UR4, c[0x0][0x150] ;  /* 0x0000540000047ab9 */ /* 0x000fe20000000800 */
[----:B------:R-:W4:Y:S01]  /*0570*/  LDC R14, c[0x0][0x144] ;  /* 0x00005100ff0e7b82 */ /* 0x000f220000000800 */
[----:B------:R-:W-:Y:S01]  /*0580*/  UMOV UR11, 0x80 ;  /* 0x00000080000b7882 */ /* 0x000fe20000000000 */
[----:B------:R-:W-:Y:S01]  /*0590*/  IMAD.IADD R11, R10, 0x1, -R3 ;  /* 0x000000010a0b7824 */ /* 0x000fe200078e0a03 */
[----:B------:R-:W5:Y:S01]  /*05a0*/  SHFL.IDX PT, R4, R4, RZ, 0x1f ;  /* 0x00001fff04047589 */ /* 0x000f6200000e0000 */
[----:B------:R-:W-:Y:S01]  /*05b0*/  NOP ;  /* 0x0000000000007918 */ /* 0x000fe20000000000 */
[----:B------:R-:W-:-:S02]  /*05c0*/  VIADD R40, R5, 0xffffffff ;  /* 0xffffffff05287836 */ /* 0x000fc40000000000 */
[----:B------:R-:W-:Y:S01]  /*05d0*/  SHF.R.S32.HI R24, RZ, 0x1f, R11 ;  /* 0x0000001fff187819 */ /* 0x000fe2000001140b */
[----:B------:R-:W4:Y:S02]  /*05e0*/  LDC R23, c[0x0][0x148] ;  /* 0x00005200ff177b82 */ /* 0x000f240000000800 */
[----:B------:R-:W-:Y:S02]  /*05f0*/  ISETP.GE.U32.AND P4, PT, R40, 0x2, PT ;  /* 0x000000022800780c */ /* 0x000fe40003f86070 */
[----:B------:R-:W-:Y:S02]  /*0600*/  LEA.HI R3, R24, R11, RZ, 0x3 ;  /* 0x0000000b18037211 */ /* 0x000fe400078f18ff */
[----:B0-----:R-:W-:Y:S02]  /*0610*/  ISETP.NE.OR P0, PT, R7, RZ, !P0 ;  /* 0x000000ff0700720c */ /* 0x001fe40004705670 */
[--C-:B------:R-:W-:Y:S02]  /*0620*/  SHF.R.S32.HI R7, RZ, 0x3, R3.reuse ;  /* 0x00000003ff077819 */ /* 0x100fe40000011403 */
[----:B------:R-:W-:-:S02]  /*0630*/  SHF.R.S32.HI R8, RZ, 0x1f, R3 ;  /* 0x0000001fff087819 */ /* 0x000fc40000011403 */
[----:B------:R-:W-:Y:S02]  /*0640*/  SHF.R.S32.HI R3, RZ, 0x1f, R6 ;  /* 0x0000001fff037819 */ /* 0x000fe40000011406 */
[----:B------:R-:W-:Y:S02]  /*0650*/  LEA.HI R8, R8, R7, RZ, 0x2 ;  /* 0x0000000708087211 */ /* 0x000fe400078f10ff */
[----:B------:R-:W-:Y:S02]  /*0660*/  LEA.HI R3, R3, R6, RZ, 0x2 ;  /* 0x0000000603037211 */ /* 0x000fe400078f10ff */
[----:B------:R-:W-:Y:S01]  /*0670*/  LOP3.LUT R8, R8, 0xfffffffc, RZ, 0xc0, !PT ;  /* 0xfffffffc08087812 */ /* 0x000fe200078ec0ff */
[----:B------:R-:W-:Y:S01]  /*0680*/  VOTEU.ALL UP0, P0 ;  /* 0x00000000003f7886 */ /* 0x000fe20000000000 */
[----:B------:R-:W-:Y:S02]  /*0690*/  LOP3.LUT R3, R3, 0x3ffffffc, RZ, 0xc0, !PT ;  /* 0x3ffffffc03037812 */ /* 0x000fe400078ec0ff */
[----:B-1----:R-:W-:Y:S01]  /*06a0*/  I2FP.F32.U32 R0, UR12 ;  /* 0x0000000c00007c45 */ /* 0x002fe20008201000 */
[----:B------:R-:W-:Y:S01]  /*06b0*/  IMAD.IADD R8, R7, 0x1, -R8 ;  /* 0x0000000107087824 */ /* 0x000fe200078e0a08 */
[----:B--2---:R-:W-:Y:S01]  /*06c0*/  ISETP.NE.OR P1, PT, R9, RZ, !P1 ;  /* 0x000000ff0900720c */ /* 0x004fe20004f25670 */
[----:B------:R-:W-:Y:S01]  /*06d0*/  IMAD.IADD R3, R6, 0x1, -R3 ;  /* 0x0000000106037824 */ /* 0x000fe200078e0a03 */
[----:B------:R-:W0:Y:S01]  /*06e0*/  @!UP0 S2UR UR7, SR_CgaCtaId ;  /* 0x00000000000789c3 */ /* 0x000e220000008800 */
[----:B------:R-:W-:Y:S01]  /*06f0*/  FMUL R12, R0, UR4 ;  /* 0x00000004000c7c20 */ /* 0x000fe20008400000 */
[----:B------:R-:W-:Y:S01]  /*0700*/  ULDC UR4, c[0x0][0x154] ;  /* 0x0000550000047ab9 */ /* 0x000fe20000000800 */
[----:B------:R-:W-:Y:S01]  /*0710*/  IMAD R8, R3, 0x4, R8 ;  /* 0x0000000403087824 */ /* 0x000fe200078e0208 */
[----:B------:R-:W-:Y:S01]  /*0720*/  SHF.R.S32.HI R3, RZ, 0x1f, R2 ;  /* 0x0000001fff037819 */ /* 0x000fe20000011402 */
[----:B------:R-:W-:Y:S01]  /*0730*/  @!UP0 UMOV UR6, 0x400 ;  /* 0x0000040000068882 */ /* 0x000fe20000000000 */
[----:B-----5:R-:W-:Y:S01]  /*0740*/  R2UR UR13, R4 ;  /* 0x00000000040d72ca */ /* 0x020fe200000e0000 */
[----:B------:R-:W1:Y:S01]  /*0750*/  F2I.U32.TRUNC.NTZ R12, R12 ;  /* 0x0000000c000c7305 */ /* 0x000e62000020f000 */
[----:B------:R-:W-:Y:S01]  /*0760*/  LEA.HI R3, R3, R2, RZ, 0x2 ;  /* 0x0000000203037211 */ /* 0x000fe200078f10ff */
[C---:B------:R-:W-:Y:S01]  /*0770*/  IMAD.SHL.U32 R13, R8.reuse, 0x4, RZ ;  /* 0x00000004080d7824 */ /* 0x040fe200078e00ff */
[----:B------:R-:W-:Y:S01]  /*0780*/  LEA.HI R0, R8, R8, RZ, 0x1 ;  /* 0x0000000808007211 */ /* 0x000fe200078f08ff */
[----:B------:R-:W-:Y:S01]  /*0790*/  VOTEU.ALL UP1, P1 ;  /* 0x00000000003f7886 */ /* 0x000fe20000820000 */
[----:B------:R-:W-:Y:S01]  /*07a0*/  LOP3.LUT R3, R3, 0xfffffffc, RZ, 0xc0, !PT ;  /* 0xfffffffc03037812 */ /* 0x000fe200078ec0ff */
[----:B------:R-:W-:Y:S01]  /*07b0*/  VOTEU.ALL UP2, P1 ;  /* 0x00000000003f7886 */ /* 0x000fe20000840000 */
[----:B------:R-:W-:Y:S01]  /*07c0*/  LOP3.LUT R7, R0, 0xfffffffe, RZ, 0xc0, !PT ;  /* 0xfffffffe00077812 */ /* 0x000fe200078ec0ff */
[----:B------:R-:W-:Y:S01]  /*07d0*/  VOTEU.ALL UP3, P1 ;  /* 0x00000000003f7886 */ /* 0x000fe20000860000 */
[----:B------:R-:W2:Y:S01]  /*07e0*/  @!UP1 S2UR UR10, SR_CgaCtaId ;  /* 0x00000000000a99c3 */ /* 0x000ea20000008800 */
[----:B------:R-:W-:Y:S01]  /*07f0*/  IMAD.IADD R22, R2, 0x1, -R3 ;  /* 0x0000000102167824 */ /* 0x000fe200078e0a03 */
[----:B---3--:R-:W-:Y:S01]  /*0800*/  I2FP.F32.U32 R0, R16 ;  /* 0x0000001000007245 */ /* 0x008fe20000201000 */
[C---:B------:R-:W-:Y:S01]  /*0810*/  IMAD.IADD R7, R8.reuse, 0x1, -R7 ;  /* 0x0000000108077824 */ /* 0x040fe200078e0a07 */
[----:B------:R-:W-:Y:S01]  /*0820*/  @!UP1 UMOV UR9, 0x400 ;  /* 0x0000040000099882 */ /* 0x000fe20000000000 */
[----:B------:R-:W-:Y:S01]  /*0830*/  LOP3.LUT R13, R8, 0xc, R13, 0x78, !PT ;  /* 0x0000000c080d7812 */ /* 0x000fe200078e780d */
[----:B-1----:R-:W-:-:S02]  /*0840*/  IMAD.MOV R9, RZ, RZ, -R12 ;  /* 0x000000ffff097224 */ /* 0x002fc400078e0a0c */
[----:B------:R-:W-:Y:S01]  /*0850*/  FMUL R0, R0, UR4 ;  /* 0x0000000400007c20 */ /* 0x000fe20008400000 */
[----:B------:R-:W1:Y:S01]  /*0860*/  LDC R2, c[0x0][0x140] ;  /* 0x00005000ff027b82 */ /* 0x000e620000000800 */
[----:B------:R-:W-:Y:S01]  /*0870*/  UMOV UR4, 0x20 ;  /* 0x0000002000047882 */ /* 0x000fe20000000000 */
[----:B----4-:R-:W-:Y:S01]  /*0880*/  IMAD R26, R14, R9, UR12 ;  /* 0x0000000c0e1a7e24 */ /* 0x010fe2000f8e0209 */
[----:B------:R-:W-:-:S04]  /*0890*/  @!UP0 UIADD3 UR4, -UR4, 0x100000, URZ ;  /* 0x0010000004048890 */ /* 0x000fc8000fffe13f */
[----:B------:R-:W-:Y:S02]  /*08a0*/  @!UP0 USHF.L.U32 UR5, UR4, 0xb, URZ ;  /* 0x0000000b04058899 */ /* 0x000fe4000800063f */
[----:B------:R-:W-:Y:S01]  /*08b0*/  @!UP0 USHF.L.U32 UR4, UR4, 0x1, URZ ;  /* 0x0000000104048899 */ /* 0x000fe2000800063f */
[----:B------:R-:W-:Y:S01]  /*08c0*/  ISETP.NE.AND P2, PT, R22, 0x3, PT ;  /* 0x000000031600780c */ /* 0x000fe20003f45270 */
[----:B------:R-:W3:Y:S01]  /*08d0*/  F2I.U32.TRUNC.NTZ R0, R0 ;  /* 0x0000000000007305 */ /* 0x000ee2000020f000 */
[----:B0-----:R-:W-:Y:S01]  /*08e0*/  @!UP0 ULEA UR8, UR7, UR6, 0x18 ;  /* 0x0000000607088291 */ /* 0x001fe2000f8ec03f */
[----:B------:R-:W-:Y:S01]  /*08f0*/  ISETP.NE.AND P3, PT, R7, R26, PT ;  /* 0x0000001a0700720c */ /* 0x000fe20003f65270 */
[----:B------:R-:W-:-:S04]  /*0900*/  @!UP1 UIADD3 UR6, -UR11, 0x100000, URZ ;  /* 0x001000000b069890 */ /* 0x000fc8000fffe13f */
[----:B------:R-:W-:Y:S02]  /*0910*/  @!UP1 USHF.L.U32 UR7, UR6, 0xb, URZ ;  /* 0x0000000b06079899 */ /* 0x000fe4000800063f */
[----:B------:R-:W-:Y:S01]  /*0920*/  @!UP1 USHF.L.U32 UR6, UR6, 0x1, URZ ;  /* 0x0000000106069899 */ /* 0x000fe2000800063f */
[----:B------:R-:W-:Y:S01]  /*0930*/  IMAD.MOV.U32 R12, RZ, RZ, 0x1 ;  /* 0x00000001ff0c7424 */ /* 0x000fe200078e00ff */
[----:B------:R-:W-:Y:S01]  /*0940*/  VOTEU.ALL UP4, P1 ;  /* 0x00000000003f7886 */ /* 0x000fe20000880000 */
[----:B------:R-:W-:Y:S01]  /*0950*/  VOTEU.ALL UP5, P1 ;  /* 0x00000000003f7886 */ /* 0x000fe200008a0000 */
[----:B------:R-:W-:Y:S01]  /*0960*/  VOTEU.ALL UP0, P0 ;  /* 0x00000000003f7886 */ /* 0x000fe20000000000 */
[----:B--2---:R-:W-:Y:S01]  /*0970*/  @!UP1 ULEA UR9, UR10, UR9, 0x18 ;  /* 0x000000090a099291 */ /* 0x004fe2000f8ec03f */
[----:B------:R-:W-:Y:S01]  /*0980*/  VOTEU.ALL UP1, P0 ;  /* 0x00000000003f7886 */ /* 0x000fe20000020000 */
[----:B------:R-:W-:Y:S01]  /*0990*/  ISETP.EQ.OR P0, PT, R22, RZ, !P2 ;  /* 0x000000ff1600720c */ /* 0x000fe20005702670 */
[----:B---3--:R-:W-:Y:S01]  /*09a0*/  IMAD.MOV R28, RZ, RZ, -R0 ;  /* 0x000000ffff1c7224 */ /* 0x008fe200078e0a00 */
[----:B------:R-:W-:Y:S01]  /*09b0*/  @P3 LEA.HI R0, R13, R13, RZ, 0x1 ;  /* 0x0000000d0d003211 */ /* 0x000fe200078f08ff */
[----:B------:R-:W0:Y:S02]  /*09c0*/  FENCE.VIEW.ASYNC.S ;  /* 0x00000000000073c6 */ /* 0x000e240000000000 */
[----:B0-----:R0:W2:Y:S01]  /*09d0*/  @!UP0 SYNCS.EXCH.64 URZ, [UR8+0x140], UR4 ;  /* 0x00014004083f85b2 */ /* 0x0010a20008000100 */
[----:B------:R-:W-:Y:S01]  /*09e0*/  ISETP.EQ.AND P0, PT, R5, RZ, P0 ;  /* 0x000000ff0500720c */ /* 0x000fe20000702270 */
[----:B------:R-:W-:Y:S01]  /*09f0*/  IMAD R3, R23, R28, R16 ;  /* 0x0000001c17037224 */ /* 0x000fe200078e0210 */
[----:B-1----:R-:W-:-:S02]  /*0a00*/  ISETP.EQ.U32.AND P1, PT, R2, 0x1, PT ;  /* 0x000000010200780c */ /* 0x002fc40003f22070 */
[----:B------:R-:W-:Y:S02]  /*0a10*/  @P3 SHF.R.S32.HI R0, RZ, 0x1, R0 ;  /* 0x00000001ff003819 */ /* 0x000fe40000011400 */
[----:B------:R-:W-:Y:S02]  /*0a20*/  SEL R7, RZ, 0x1, !P0 ;  /* 0x00000001ff077807 */ /* 0x000fe40004000000 */
[----:B------:R-:W-:Y:S02]  /*0a30*/  @P3 ISETP.NE.AND P5, PT, R0, R3, PT ;  /* 0x000000030000320c */ /* 0x000fe40003fa5270 */
[----:B------:R-:W-:Y:S02]  /*0a40*/  ISETP.NE.AND P2, PT, R5, RZ, PT ;  /* 0x000000ff0500720c */ /* 0x000fe40003f45270 */
[----:B------:R-:W-:Y:S02]  /*0a50*/  SEL R7, R7, 0x2, P4 ;  /* 0x0000000207077807 */ /* 0x000fe40002000000 */
[----:B------:R-:W-:Y:S01]  /*0a60*/  @P3 SEL R12, RZ, 0x1, P5 ;  /* 0x00000001ff0c3807 */ /* 0x000fe20002800000 */
[----:B------:R0:W1:Y:S01]  /*0a70*/  @!UP1 SYNCS.EXCH.64 URZ, [UR8+0x148], UR4 ;  /* 0x00014804083f95b2 */ /* 0x0000620008000100 */
[----:B------:R-:W-:Y:S01]  /*0a80*/  NOP ;  /* 0x0000000000007918 */ /* 0x000fe20000000000 */
[----:B------:R0:W3:Y:S01]  /*0a90*/  @!UP2 SYNCS.EXCH.64 URZ, [UR9+0x120], UR6 ;  /* 0x00012006093fa5b2 */ /* 0x0000e20008000100 */
[----:B------:R0:W4:Y:S01]  /*0aa0*/  @!UP3 SYNCS.EXCH.64 URZ, [UR9+0x128], UR6 ;  /* 0x00012806093fb5b2 */ /* 0x0001220008000100 */
[----:B------:R0:W0:Y:S01]  /*0ab0*/  @!UP4 SYNCS.EXCH.64 URZ, [UR9+0x130], UR6 ;  /* 0x00013006093fc5b2 */ /* 0x0000220008000100 */
[----:B------:R0:W0:Y:S01]  /*0ac0*/  @!UP5 SYNCS.EXCH.64 URZ, [UR9+0x138], UR6 ;  /* 0x00013806093fd5b2 */ /* 0x0000220008000100 */
[----:B------:R-:W-:Y:S01]  /*0ad0*/  NOP ;  /* 0x0000000000007918 */ /* 0x000fe20000000000 */
[----:B--2---:R-:W-:Y:S05]  /*0ae0*/  @!P1 BRA `(.L_x_4) ;  /* 0x0000000000089947 */ /* 0x004fea0003800000 */
[----:B01-34-:R-:W-:Y:S01]  /*0af0*/  UCGABAR_ARV ;  /* 0x00000000000079c7 */ /* 0x01bfe20008000000 */
[----:B------:R-:W-:Y:S05]  /*0b00*/  BRA `(.L_x_5) ;  /* 0x0000000000047947 */ /* 0x000fea0003800000 */
.L_x_4:
[----:B01-34-:R-:W-:Y:S01]  /*0b10*/  NOP ;  /* 0x0000000000007918 */ /* 0x01bfe20000000000 */
.L_x_5:
[----:B------:R-:W-:Y:S01]  /*0b20*/  ULDC.64 UR4, c[0x0][0x698] ;  /* 0x0001a60000047ab9 */ /* 0x000fe20000000a00 */
[----:B------:R-:W-:Y:S01]  /*0b30*/  ULDC.64 UR20, c[0x0][0x208] ;  /* 0x0000820000147ab9 */ /* 0x000fe20000000a00 */
[----:B------:R-:W-:-:S04]  /*0b40*/  ISETP.NE.U32.AND P0, PT, RZ, UR4, PT ;  /* 0x00000004ff007c0c */ /* 0x000fc8000bf05070 */
[----:B------:R-:W-:-:S13]  /*0b50*/  ISETP.NE.AND.EX P0, PT, RZ, UR5, PT, P0 ;  /* 0x00000005ff007c0c */ /* 0x000fda000bf05300 */
[----:B------:R-:W-:Y:S05]  /*0b60*/  @!P0 BRA `(.L_x_6) ;  /* 0x00000000001c8947 */ /* 0x000fea0003800000 */
[----:B------:R-:W0:Y:S02]  /*0b70*/  LDC.64 R2, c[0x0][0x698] ;  /* 0x0001a600ff027b82 */ /* 0x000e240000000a00 */
[----:B0-----:R-:W2:Y:S02]  /*0b80*/  LDG.E.64 R2, desc[UR20][R2.64] ;  /* 0x0000001402027981 */ /* 0x001ea4000c1e1b00 */
[----:B--2---:R-:W-:-:S04]  /*0b90*/  ISETP.NE.U32.AND P0, PT, R2, RZ, PT ;  /* 0x000000ff0200720c */ /* 0x004fc80003f05070 */
[----:B------:R-:W-:-:S13]  /*0ba0*/  ISETP.NE.AND.EX P0, PT, R3, RZ, PT, P0 ;  /* 0x000000ff0300720c */ /* 0x000fda0003f05300 */
[----:B------:R-:W-:Y:S05]  /*0bb0*/  @!P0 BRA `(.L_x_6) ;  /* 0x0000000000088947 */ /* 0x000fea0003800000 */
[----:B------:R0:W5:Y:S01]  /*0bc0*/  LD.E R14, desc[UR20][R2.64] ;  /* 0x00000014020e7980 */ /* 0x000162000c101900 */
[----:B------:R-:W-:Y:S05]  /*0bd0*/  BRA `(.L_x_7) ;  /* 0x0000000000207947 */ /* 0x000fea0003800000 */
.L_x_6:
[----:B------:R-:W-:Y:S02]  /*0be0*/  ULDC.64 UR4, c[0x0][0x688] ;  /* 0x0001a20000047ab9 */ /* 0x000fe40000000a00 */
[----:B------:R-:W-:-:S04]  /*0bf0*/  ISETP.NE.U32.AND P0, PT, RZ, UR4, PT ;  /* 0x00000004ff007c0c */ /* 0x000fc8000bf05070 */
[----:B------:R-:W-:-:S13]  /*0c00*/  ISETP.NE.AND.EX P0, PT, RZ, UR5, PT, P0 ;  /* 0x00000005ff007c0c */ /* 0x000fda000bf05300 */
[----:B------:R-:W-:Y:S05]  /*0c10*/  @!P0 BRA `(.L_x_8) ;  /* 0x00000000000c8947 */ /* 0x000fea0003800000 */
[----:B------:R-:W0:Y:S02]  /*0c20*/  LDC.64 R14, c[0x0][0x688] ;  /* 0x0001a200ff0e7b82 */ /* 0x000e240000000a00 */
[----:B0-----:R1:W5:Y:S01]  /*0c30*/  LDG.E R14, desc[UR20][R14.64] ;  /* 0x000000140e0e7981 */ /* 0x001362000c1e1900 */
[----:B------:R-:W-:Y:S05]  /*0c40*/  BRA `(.L_x_7) ;  /* 0x0000000000047947 */ /* 0x000fea0003800000 */
.L_x_8:
[----:B------:R-:W2:Y:S02]  /*0c50*/  LDC R14, c[0x0][0x680] ;  /* 0x0001a000ff0e7b82 */ /* 0x000ea40000000800 */
.L_x_7:
[----:B------:R-:W-:Y:S02]  /*0c60*/  ULDC.64 UR4, c[0x0][0x6a0] ;  /* 0x0001a80000047ab9 */ /* 0x000fe40000000a00 */
[----:B------:R-:W-:-:S04]  /*0c70*/  ISETP.NE.U32.AND P0, PT, RZ, UR4, PT ;  /* 0x00000004ff007c0c */ /* 0x000fc8000bf05070 */
[----:B------:R-:W-:-:S13]  /*0c80*/  ISETP.NE.AND.EX P0, PT, RZ, UR5, PT, P0 ;  /* 0x00000005ff007c0c */ /* 0x000fda000bf05300 */
[----:B------:R-:W-:Y:S05]  /*0c90*/  @!P0 BRA `(.L_x_9) ;  /* 0x00000000001c8947 */ /* 0x000fea0003800000 */
[----:B0-----:R-:W0:Y:S02]  /*0ca0*/  LDC.64 R2, c[0x0][0x6a0] ;  /* 0x0001a800ff027b82 */ /* 0x001e240000000a00 */
[----:B0-----:R-:W3:Y:S02]  /*0cb0*/  LDG.E.64 R2, desc[UR20][R2.64] ;  /* 0x0000001402027981 */ /* 0x001ee4000c1e1b00 */
[----:B---3--:R-:W-:-:S04]  /*0cc0*/  ISETP.NE.U32.AND P0, PT, R2, RZ, PT ;  /* 0x000000ff0200720c */ /* 0x008fc80003f05070 */
[----:B------:R-:W-:-:S13]  /*0cd0*/  ISETP.NE.AND.EX P0, PT, R3, RZ, PT, P0 ;  /* 0x000000ff0300720c */ /* 0x000fda0003f05300 */
[----:B------:R-:W-:Y:S05]  /*0ce0*/  @!P0 BRA `(.L_x_9) ;  /* 0x0000000000088947 */ /* 0x000fea0003800000 */
[----:B-1----:R0:W5:Y:S01]  /*0cf0*/  LD.E R15, desc[UR20][R2.64] ;  /* 0x00000014020f7980 */ /* 0x002162000c101900 */
[----:B------:R-:W-:Y:S05]  /*0d00*/  BRA `(.L_x_10) ;  /* 0x0000000000207947 */ /* 0x000fea0003800000 */
.L_x_9:
[----:B------:R-:W-:Y:S02]  /*0d10*/  ULDC.64 UR4, c[0x0][0x690] ;  /* 0x0001a40000047ab9 */ /* 0x000fe40000000a00 */
[----:B------:R-:W-:-:S04]  /*0d20*/  ISETP.NE.U32.AND P0, PT, RZ, UR4, PT ;  /* 0x00000004ff007c0c */ /* 0x000fc8000bf05070 */
[----:B------:R-:W-:-:S13]  /*0d30*/  ISETP.NE.AND.EX P0, PT, RZ, UR5, PT, P0 ;  /* 0x00000005ff007c0c */ /* 0x000fda000bf05300 */
[----:B------:R-:W-:Y:S05]  /*0d40*/  @!P0 BRA `(.L_x_11) ;  /* 0x00000000000c8947 */ /* 0x000fea0003800000 */
[----:B0-----:R-:W1:Y:S02]  /*0d50*/  LDC.64 R2, c[0x0][0x690] ;  /* 0x0001a400ff027b82 */ /* 0x001e640000000a00 */
[----:B-1----:R1:W5:Y:S01]  /*0d60*/  LDG.E R15, desc[UR20][R2.64] ;  /* 0x00000014020f7981 */ /* 0x002362000c1e1900 */
[----:B------:R-:W-:Y:S05]  /*0d70*/  BRA `(.L_x_10) ;  /* 0x0000000000047947 */ /* 0x000fea0003800000 */
.L_x_11:
[----:B-1----:R-:W3:Y:S02]  /*0d80*/  LDC R15, c[0x0][0x684] ;  /* 0x0001a100ff0f7b82 */ /* 0x002ee40000000800 */
.L_x_10:
[----:B------:R-:W4:Y:S01]  /*0d90*/  LDC R0, c[0x0][0x75c] ;  /* 0x0001d700ff007b82 */ /* 0x000f220000000800 */
[----:B------:R-:W-:Y:S01]  /*0da0*/  ULDC UR8, c[0x0][0x604] ;  /* 0x0001810000087ab9 */ /* 0x000fe20000000800 */
[----:B------:R-:W-:Y:S01]  /*0db0*/  ISETP.NE.AND P0, PT, R5, 0x2, PT ;  /* 0x000000020500780c */ /* 0x000fe20003f05270 */
[----:B------:R-:W-:Y:S01]  /*0dc0*/  UIADD3 UR8, UR8, 0x3f, URZ ;  /* 0x0000003f08087890 */ /* 0x000fe2000fffe03f */
[----:B------:R-:W-:Y:S01]  /*0dd0*/  IMAD.U32 R4, RZ, RZ, UR12 ;  /* 0x0000000cff047e24 */ /* 0x000fe2000f8e00ff */
[----:B------:R-:W-:Y:S01]  /*0de0*/  UMOV UR5, URZ ;  /* 0x0000003f00057c82 */ /* 0x000fe20008000000 */
[----:B------:R-:W-:Y:S01]  /*0df0*/  UMOV UR4, URZ ;  /* 0x0000003f00047c82 */ /* 0x000fe20008000000 */
[----:B------:R-:W-:-:S04]  /*0e00*/  USHF.R.S32.HI UR9, URZ, 0x1f, UR8 ;  /* 0x0000001f3f097899 */ /* 0x000fc80008011408 */
[----:B------:R-:W-:-:S04]  /*0e10*/  ULEA.HI UR9, UR9, UR8, URZ, 0x6 ;  /* 0x0000000809097291 */ /* 0x000fc8000f8f303f */
[----:B------:R-:W-:Y:S01]  /*0e20*/  USHF.R.S32.HI UR14, URZ, 0x6, UR9 ;  /* 0x000000063f0e7899 */ /* 0x000fe20008011409 */
[----:B----4-:R-:W-:-:S13]  /*0e30*/  ISETP.NE.AND P3, PT, R0, 0x1, PT ;  /* 0x000000010000780c */ /* 0x010fda0003f65270 */
[----:B01----:R-:W0:Y:S01]  /*0e40*/  @P3 LDC R3, c[0x0][0x10] ;  /* 0x00000400ff033b82 */ /* 0x003e220000000800 */
[----:B------:R-:W-:Y:S02]  /*0e50*/  @P3 IMAD.MOV.U32 R17, RZ, RZ, RZ ;  /* 0x000000ffff113224 */ /* 0x000fe400078e00ff */
[----:B------:R-:W-:-:S05]  /*0e60*/  @P3 IMAD.MOV.U32 R5, RZ, RZ, RZ ;  /* 0x000000ffff053224 */ /* 0x000fca00078e00ff */
[----:B------:R-:W1:Y:S01]  /*0e70*/  @!P3 LDC R9, c[0x0][0xc] ;  /* 0x00000300ff09bb82 */ /* 0x000e620000000800 */
[----:B------:R-:W-:Y:S01]  /*0e80*/  ULDC UR6, c[0x0][0xc] ;  /* 0x0000030000067ab9 */ /* 0x000fe20000000800 */
[----:B------:R-:W-:Y:S02]  /*0e90*/  ULDC UR7, c[0x0][0x10] ;  /* 0x0000040000077ab9 */ /* 0x000fe40000000800 */
[----:B------:R-:W-:-:S04]  /*0ea0*/  UIMAD.WIDE.U32 UR6, UR6, UR7, URZ ;  /* 0x00000007060672a5 */ /* 0x000fc8000f8e003f */
[----:B------:R-:W4:Y:S01]  /*0eb0*/  LDC R8, c[0x0][0x14] ;  /* 0x00000500ff087b82 */ /* 0x000f220000000800 */
[----:B0-----:R-:W-:-:S04]  /*0ec0*/  @P3 IMAD.WIDE.U32 R2, R3, UR12, R16 ;  /* 0x0000000c03023c25 */ /* 0x001fc8000f8e0010 */
[----:B------:R-:W-:Y:S02]  /*0ed0*/  @P3 IMAD.IADD R3, R3, 0x1, R5 ;  /* 0x0000000103033824 */ /* 0x000fe400078e0205 */
[----:B------:R-:W-:Y:S02]  /*0ee0*/  IMAD.MOV.U32 R5, RZ, RZ, RZ ;  /* 0x000000ffff057224 */ /* 0x000fe400078e00ff */
[----:B-1----:R-:W-:-:S04]  /*0ef0*/  @!P3 IMAD.WIDE.U32 R4, R16, R9, R4 ;  /* 0x000000091004b225 */ /* 0x002fc800078e0004 */
[----:B------:R-:W-:Y:S02]  /*0f00*/  @!P3 IMAD.MOV.U32 R2, RZ, RZ, R4 ;  /* 0x000000ffff02b224 */ /* 0x000fe400078e0004 */
[C---:B----4-:R-:W-:Y:S02]  /*0f10*/  IMAD R19, R8.reuse, UR7, RZ ;  /* 0x0000000708137c24 */ /* 0x050fe4000f8e02ff */
[----:B------:R-:W-:Y:S01]  /*0f20*/  IMAD.WIDE.U32 R8, R8, UR6, RZ ;  /* 0x0000000608087c25 */ /* 0x000fe2000f8e00ff */
[----:B------:R-:W-:-:S03]  /*0f30*/  ULDC.64 UR6, c[0x0][0x750] ;  /* 0x0001d40000067ab9 */ /* 0x000fc60000000a00 */
[----:B------:R-:W-:Y:S02]  /*0f40*/  @!P3 IMAD.MOV.U32 R3, RZ, RZ, R5 ;  /* 0x000000ffff03b224 */ /* 0x000fe400078e0005 */
[----:B------:R-:W-:Y:S01]  /*0f50*/  IMAD.IADD R0, R9, 0x1, R19 ;  /* 0x0000000109007824 */ /* 0x000fe200078e0213 */
[----:B------:R-:W-:Y:S06]  /*0f60*/  @P0 BRA `(.L_x_12) ;  /* 0x0000000000200947 */ /* 0x000fec0003800000 */
[----:B------:R-:W-:Y:S01]  /*0f70*/  UISETP.GE.U32.AND UP0, UPT, UR14, 0x11, UPT ;  /* 0x000000110e00788c */ /* 0x000fe2000bf06070 */
[----:B------:R-:W-:Y:S01]  /*0f80*/  IADD3 R2, P0, R2, R8, RZ ;  /* 0x0000000802027210 */ /* 0x000fe20007f1e0ff */
[----:B------:R-:W-:-:S04]  /*0f90*/  UIMAD.WIDE.U32 UR4, UR14, -0xf0f0f0f, URZ ;  /* 0xf0f0f0f10e0478a5 */ /* 0x000fc8000f8e003f */
[----:B------:R-:W-:Y:S01]  /*0fa0*/  USHF.R.U32.HI UR5, URZ, 0x4, UR5 ;  /* 0x000000043f057899 */ /* 0x000fe20008011605 */
[----:B------:R-:W-:Y:S02]  /*0fb0*/  IMAD.X R3, R0, 0x1, R3, P0 ;  /* 0x0000000100037824 */ /* 0x000fe400000e0603 */
[----:B------:R-:W-:Y:S02]  /*0fc0*/  UMOV UR4, URZ ;  /* 0x0000003f00047c82 */ /* 0x000fe40008000000 */
[----:B------:R-:W-:Y:S02]  /*0fd0*/  @UP0 ULOP3.LUT UR4, UR5, 0x1, URZ, 0xc0, !UPT ;  /* 0x0000000105040892 */ /* 0x000fe4000f8ec03f */
[----:B------:R-:W-:-:S12]  /*0fe0*/  UIMAD UR5, UR5, -0x11, UR14 ;  /* 0xffffffef050578a4 */ /* 0x000fd8000f8e020e */
.L_x_12:
[----:B------:R-:W-:Y:S01]  /*0ff0*/  ISETP.GE.U32.AND P0, PT, R2, UR6, PT ;  /* 0x0000000602007c0c */ /* 0x000fe2000bf06070 */
[----:B------:R-:W-:Y:S01]  /*1000*/  IMAD.MOV.U32 R6, RZ, RZ, -0x1 ;  /* 0xffffffffff067424 */ /* 0x000fe200078e00ff */
[----:B------:R-:W-:Y:S01]  /*1010*/  PRMT R18, RZ, 0x7610, R18 ;  /* 0x00007610ff127816 */ /* 0x000fe20000000012 */
[----:B------:R-:W-:Y:S01]  /*1020*/  IMAD.MOV.U32 R4, RZ, RZ, -0x1 ;  /* 0xffffffffff047424 */ /* 0x000fe200078e00ff */
[----:B------:R-:W-:Y:S01]  /*1030*/  ISETP.GE.U32.AND.EX P0, PT, R3, UR7, PT, P0 ;  /* 0x0000000703007c0c */ /* 0x000fe2000bf06100 */
[----:B------:R-:W-:-:S12]  /*1040*/  IMAD.MOV.U32 R5, RZ, RZ, -0x1 ;  /* 0xffffffffff057424 */ /* 0x000fd800078e00ff */
[----:B------:R-:W-:Y:S05]  /*1050*/  @P0 BRA `(.L_x_13) ;  /* 0x0000000400240947 */ /* 0x000fea0003800000 */
[----:B------:R-:W0:Y:S01]  /*1060*/  LDC.64 R30, c[0x0][0x728] ;  /* 0x0001ca00ff1e7b82 */ /* 0x000e220000000a00 */
[----:B------:R-:W-:Y:S02]  /*1070*/  IMAD.MOV.U32 R4, RZ, RZ, R2 ;  /* 0x000000ffff047224 */ /* 0x000fe400078e0002 */
[----:B------:R-:W-:-:S05]  /*1080*/  IMAD.MOV.U32 R5, RZ, RZ, R3 ;  /* 0x000000ffff057224 */ /* 0x000fca00078e0003 */
[----:B------:R-:W1:Y:S08]  /*1090*/  LDC R6, c[0x0][0x730] ;  /* 0x0001cc00ff067b82 */ /* 0x000e700000000800 */
[----:B------:R-:W4:Y:S01]  /*10a0*/  LDC.64 R32, c[0x0][0x720] ;  /* 0x0001c800ff207b82 */ /* 0x000f220000000a00 */
[----:B0-----:R-:W-:-:S04]  /*10b0*/  ISETP.NE.U32.AND P0, PT, R30, RZ, PT ;  /* 0x000000ff1e00720c */ /* 0x001fc80003f05070 */
[----:B------:R-:W-:-:S13]  /*10c0*/  ISETP.NE.AND.EX P0, PT, R31, RZ, PT, P0 ;  /* 0x000000ff1f00720c */ /* 0x000fda0003f05300 */
[----:B-1--4-:R-:W-:Y:S05]  /*10d0*/  @!P0 BRA `(.L_x_14) ;  /* 0x0000000000288947 */ /* 0x012fea0003800000 */
[----:B------:R-:W0:Y:S02]  /*10e0*/  LDC R21, c[0x0][0x734] ;  /* 0x0001cd00ff157b82 */ /* 0x000e240000000800 */
[----:B0-----:R-:W-:-:S05]  /*10f0*/  IADD3 R21, P0, R2, R21, RZ ;  /* 0x0000001502157210 */ /* 0x001fca0007f1e0ff */
[----:B------:R-:W-:-:S04]  /*1100*/  IMAD.X R25, RZ, RZ, R3, P0 ;  /* 0x000000ffff197224 */ /* 0x000fc800000e0603 */
[----:B------:R-:W-:-:S04]  /*1110*/  IMAD.WIDE.U32 R4, R25, R30, RZ ;  /* 0x0000001e19047225 */ /* 0x000fc800078e00ff */
[----:B------:R-:W-:-:S04]  /*1120*/  IMAD.WIDE.U32 R18, P0, R21, R31, R4 ;  /* 0x0000001f15127225 */ /* 0x000fc80007800004 */
[----:B------:R-:W-:-:S04]  /*1130*/  IMAD.WIDE.U32 R4, R21, R30, RZ ;  /* 0x0000001e15047225 */ /* 0x000fc800078e00ff */
[----:B------:R-:W-:Y:S01]  /*1140*/  IMAD.X R21, RZ, RZ, RZ, P0 ;  /* 0x000000ffff157224 */ /* 0x000fe200000e06ff */
[----:B------:R-:W-:Y:S01]  /*1150*/  IADD3 RZ, P0, R5, R18, RZ ;  /* 0x0000001205ff7210 */ /* 0x000fe20007f1e0ff */
[----:B------:R-:W-:-:S04]  /*1160*/  IMAD.MOV.U32 R20, RZ, RZ, R19 ;  /* 0x000000ffff147224 */ /* 0x000fc800078e0013 */
[----:B------:R-:W-:-:S08]  /*1170*/  IMAD.WIDE.U32.X R4, R25, R31, R20, P0 ;  /* 0x0000001f19047225 */ /* 0x000fd000000e0414 */
.L_x_14:
[----:B------:R-:W0:Y:S01]  /*1180*/  LDC.64 R34, c[0x0][0x740] ;  /* 0x0001d000ff227b82 */ /* 0x000e220000000a00 */
[-CC-:B------:R-:W-:Y:S01]  /*1190*/  SHF.R.U64 R36, R4, R6.reuse, R5.reuse ;  /* 0x0000000604247219 */ /* 0x180fe20000001205 */
[----:B------:R-:W-:Y:S01]  /*11a0*/  IMAD.MOV.U32 R37, RZ, RZ, 0x1 ;  /* 0x00000001ff257424 */ /* 0x000fe200078e00ff */
[----:B------:R-:W-:Y:S02]  /*11b0*/  SHF.R.U32.HI R4, RZ, R6, R5 ;  /* 0x00000006ff047219 */ /* 0x000fe40000011605 */
[----:B------:R-:W-:-:S03]  /*11c0*/  IADD3 R19, P0, RZ, -R36, RZ ;  /* 0x80000024ff137210 */ /* 0x000fc60007f1e0ff */
[----:B------:R-:W1:Y:S02]  /*11d0*/  LDC R18, c[0x0][0x718] ;  /* 0x0001c600ff127b82 */ /* 0x000e640000000800 */
[----:B------:R-:W-:-:S04]  /*11e0*/  IMAD.X R5, RZ, RZ, ~R4, P0 ;  /* 0x000000ffff057224 */ /* 0x000fc800000e0e04 */
[-C--:B------:R-:W-:Y:S02]  /*11f0*/  IMAD R6, R5, R32.reuse, RZ ;  /* 0x0000002005067224 */ /* 0x080fe400078e02ff */
[----:B------:R-:W4:Y:S01]  /*1200*/  LDC R21, c[0x0][0x708] ;  /* 0x0001c200ff157b82 */ /* 0x000f220000000800 */
[----:B------:R-:W-:-:S04]  /*1210*/  IMAD.WIDE.U32 R4, R19, R32, R2 ;  /* 0x0000002013047225 */ /* 0x000fc800078e0002 */
[----:B------:R-:W-:-:S03]  /*1220*/  IMAD R19, R19, R33, R6 ;  /* 0x0000002113137224 */ /* 0x000fc600078e0206 */
[----:B------:R-:W2:Y:S01]  /*1230*/  LDC R30, c[0x0][0x758] ;  /* 0x0001d600ff1e7b82 */ /* 0x000ea20000000800 */
[----:B------:R-:W-:Y:S01]  /*1240*/  IMAD.IADD R5, R5, 0x1, R19 ;  /* 0x0000000105057824 */ /* 0x000fe200078e0213 */
[----:B0-----:R-:W-:Y:S01]  /*1250*/  ISETP.NE.U32.AND P0, PT, R34, RZ, PT ;  /* 0x000000ff2200720c */ /* 0x001fe20003f05070 */
[----:B------:R-:W-:-:S03]  /*1260*/  IMAD.MOV.U32 R19, RZ, RZ, -0x1 ;  /* 0xffffffffff137424 */ /* 0x000fc600078e00ff */
[----:B------:R-:W-:Y:S02]  /*1270*/  ISETP.NE.AND.EX P0, PT, R35, RZ, PT, P0 ;  /* 0x000000ff2300720c */ /* 0x000fe40003f05300 */
[----:B------:R-:W0:Y:S01]  /*1280*/  LDC R29, c[0x0][0x700] ;  /* 0x0001c000ff1d7b82 */ /* 0x000e220000000800 */
[-CC-:B-1----:R-:W-:Y:S02]  /*1290*/  SHF.R.U64 R27, R4, R18.reuse, R5.reuse ;  /* 0x00000012041b7219 */ /* 0x182fe40000001205 */
[----:B------:R-:W-:-:S05]  /*12a0*/  SHF.R.U32.HI R4, RZ, R18, R5 ;  /* 0x00000012ff047219 */ /* 0x000fca0000011605 */
[----:B------:R-:W1:Y:S01]  /*12b0*/  LDC R31, c[0x0][0x748] ;  /* 0x0001d200ff1f7b82 */ /* 0x000e620000000800 */
[-CC-:B----4-:R-:W-:Y:S02]  /*12c0*/  SHF.R.U64 R39, R27, R21.reuse, R4.reuse ;  /* 0x000000151b277219 */ /* 0x190fe40000001204 */
[----:B------:R-:W-:-:S05]  /*12d0*/  SHF.R.U32.HI R5, RZ, R21, R4 ;  /* 0x00000015ff057219 */ /* 0x000fca0000011604 */
[----:B------:R-:W4:Y:S01]  /*12e0*/  LDC R33, c[0x0][0x738] ;  /* 0x0001ce00ff217b82 */ /* 0x000f220000000800 */
[-C--:B--2---:R-:W-:Y:S02]  /*12f0*/  SHF.L.U32 R4, R19, R30.reuse, RZ ;  /* 0x0000001e13047219 */ /* 0x084fe400000006ff */
[--C-:B------:R-:W-:Y:S02]  /*1300*/  SHF.R.U64 R38, R39, R30, R5.reuse ;  /* 0x0000001e27267219 */ /* 0x100fe40000001205 */
[----:B------:R-:W-:Y:S02]  /*1310*/  LOP3.LUT R6, RZ, R4, RZ, 0x33, !PT ;  /* 0x00000004ff067212 */ /* 0x000fe400078e33ff */
[----:B------:R-:W-:Y:S01]  /*1320*/  SHF.R.U32.HI R5, RZ, R30, R5 ;  /* 0x0000001eff057219 */ /* 0x000fe20000011605 */
[----:B------:R-:W2:Y:S01]  /*1330*/  LDC R32, c[0x0][0x710] ;  /* 0x0001c400ff207b82 */ /* 0x000ea20000000800 */
[----:B------:R-:W-:Y:S01]  /*1340*/  IMAD.MOV.U32 R4, RZ, RZ, R38 ;  /* 0x000000ffff047224 */ /* 0x000fe200078e0026 */
[----:B------:R-:W-:Y:S06]  /*1350*/  @!P0 BRA `(.L_x_15) ;  /* 0x0000000000288947 */ /* 0x000fec0003800000 */
[----:B------:R-:W3:Y:S02]  /*1360*/  LDC R21, c[0x0][0x74c] ;  /* 0x0001d300ff157b82 */ /* 0x000ee40000000800 */
[----:B---3--:R-:W-:-:S05]  /*1370*/  IADD3 R21, P0, R38, R21, RZ ;  /* 0x0000001526157210 */ /* 0x008fca0007f1e0ff */
        /* <DEDUP_REMOVED lines=8> */
.L_x_15:
[----:B-1----:R-:W-:Y:S01]  /*1400*/  SHF.R.U64 R17, R4, R31, R5 ;  /* 0x0000001f04117219 */ /* 0x002fe20000001205 */
[----:B------:R-:W-:Y:S01]  /*1410*/  @P3 IMAD R26, R23, R28, R16 ;  /* 0x0000001c171a3224 */ /* 0x000fe200078e0210 */
[----:B------:R-:W-:Y:S01]  /*1420*/  LOP3.LUT R5, R39, R6, RZ, 0xc0, !PT ;  /* 0x0000000627057212 */ /* 0x000fe200078ec0ff */
[----:B0-----:R-:W-:Y:S01]  /*1430*/  VIADD R6, R29, 0xffffffff ;  /* 0xffffffff1d067836 */ /* 0x001fe20000000000 */
[----:B------:R-:W-:Y:S01]  /*1440*/  SHF.L.U32 R4, R37, R30, RZ ;  /* 0x0000001e25047219 */ /* 0x000fe200000006ff */
[----:B------:R-:W-:-:S03]  /*1450*/  IMAD.MOV R18, RZ, RZ, -R17 ;  /* 0x000000ffff127224 */ /* 0x000fc600078e0a11 */
[----:B------:R-:W-:Y:S01]  /*1460*/  LOP3.LUT R27, R27, R6, RZ, 0xc0, !PT ;  /* 0x000000061b1b7212 */ /* 0x000fe200078ec0ff */
[----:B------:R-:W-:Y:S02]  /*1470*/  IMAD R5, R4, R17, R5 ;  /* 0x0000001104057224 */ /* 0x000fe400078e0205 */
[----:B----4-:R-:W-:Y:S02]  /*1480*/  IMAD R4, R18, R33, R38 ;  /* 0x0000002112047224 */ /* 0x010fe400078e0226 */
[----:B--2---:R-:W-:Y:S02]  /*1490*/  IMAD R6, R5, R32, R26 ;  /* 0x0000002005067224 */ /* 0x004fe400078e021a */
[----:B------:R-:W-:Y:S02]  /*14a0*/  IMAD R5, R4, R29, R27 ;  /* 0x0000001d04057224 */ /* 0x000fe400078e021b */
[----:B------:R-:W-:-:S03]  /*14b0*/  IMAD.MOV.U32 R18, RZ, RZ, 0x1 ;  /* 0x00000001ff127424 */ /* 0x000fc600078e00ff */
[----:B------:R-:W-:Y:S02]  /*14c0*/  SEL R4, R5, R6, !P3 ;  /* 0x0000000605047207 */ /* 0x000fe40005800000 */
[----:B------:R-:W-:Y:S01]  /*14d0*/  SEL R6, R6, R5, !P3 ;  /* 0x0000000506067207 */ /* 0x000fe20005800000 */
[----:B------:R-:W-:-:S07]  /*14e0*/  IMAD.MOV.U32 R5, RZ, RZ, R36 ;  /* 0x000000ffff057224 */ /* 0x000fce00078e0024 */
.L_x_13:
[----:B------:R-:W-:Y:S05]  /*14f0*/  @!P1 BRA `(.L_x_16) ;  /* 0x00000000000c9947 */ /* 0x000fea0003800000 */
[----:B------:R-:W-:Y:S01]  /*1500*/  UCGABAR_WAIT ;  /* 0x0000000000007dc7 */ /* 0x000fe20008000000 */
[----:B------:R-:W-:Y:S01]  /*1510*/  CCTL.IVALL ;  /* 0x00000000ff00798f */ /* 0x000fe20002000000 */
[----:B------:R-:W-:Y:S05]  /*1520*/  BRA `(.L_x_17) ;  /* 0x0000000000047947 */ /* 0x000fea0003800000 */
.L_x_16:
[----:B------:R-:W-:Y:S06]  /*1530*/  BAR.SYNC.DEFER_BLOCKING 0x0 ;  /* 0x0000000000007b1d */ /* 0x000fec0000010000 */
.L_x_17:
[----:B------:R-:W-:Y:S05]  /*1540*/  @!P2 BRA `(.L_x_18) ;  /* 0x0000003c00b8a947 */ /* 0x000fea0003800000 */
[----:B------:R-:W-:-:S13]  /*1550*/  ISETP.GT.U32.AND P0, PT, R40, 0x1, PT ;  /* 0x000000012800780c */ /* 0x000fda0003f04070 */
[----:B------:R-:W-:Y:S05]  /*1560*/  @P0 EXIT ;  /* 0x000000000000094d */ /* 0x000fea0003800000 */
.L_x_19:
[----:B------:R-:W-:-:S08]  /*1570*/  NOP ;  /* 0x0000000000007918 */ /* 0x000fd00000000000 */
[----:B------:R-:W0:Y:S02]  /*1580*/  USETMAXREG.TRY_ALLOC.CTAPOOL UP0, 0xe8 ;  /* 0x000000e8000079c8 */ /* 0x000e240008000600 */
[----:B0-----:R-:W-:-:S13]  /*1590*/  PLOP3.LUT P0, PT, PT, PT, UP0, 0x80, 0x0 ;  /* 0x000000000000781c */ /* 0x001fda0003f0f008 */
[----:B------:R-:W-:Y:S05]  /*15a0*/  @!P0 BRA `(.L_x_19) ;  /* 0xfffffffc00f08947 */ /* 0x000fea000383ffff */
[----:B------:R-:W-:-:S13]  /*15b0*/  LOP3.LUT P0, RZ, R18, 0xff, RZ, 0xc0, !PT ;  /* 0x000000ff12ff7812 */ /* 0x000fda000780c0ff */
[----:B------:R-:W-:Y:S05]  /*15c0*/  @!P0 EXIT ;  /* 0x000000000000894d */ /* 0x000fea0003800000 */
[----:B------:R-:W0:Y:S01]  /*15d0*/  S2UR UR6, SR_CgaCtaId ;  /* 0x00000000000679c3 */ /* 0x000e220000008800 */
[-C--:B------:R-:W-:Y:S01]  /*15e0*/  LEA.HI R10, R11, R11.reuse, RZ, 0x1 ;  /* 0x0000000b0b0a7211 */ /* 0x080fe200078f08ff */
[----:B------:R-:W-:Y:S01]  /*15f0*/  UMOV UR12, 0x400 ;  /* 0x00000400000c7882 */ /* 0x000fe20000000000 */
[-C--:B------:R-:W-:Y:S01]  /*1600*/  LEA.HI R17, R24, R11.reuse, RZ, 0x2 ;  /* 0x0000000b18117211 */ /* 0x080fe200078f10ff */
[----:B------:R-:W-:Y:S01]  /*1610*/  UIADD3 UR7, UR13, -0x1, URZ ;  /* 0xffffffff0d077890 */ /* 0x000fe2000fffe03f */
[----:B------:R-:W-:Y:S01]  /*1620*/  LOP3.LUT R16, R10, 0x3ffffe, RZ, 0xc0, !PT ;  /* 0x003ffffe0a107812 */ /* 0x000fe200078ec0ff */
[----:B------:R-:W-:Y:S01]  /*1630*/  ULDC UR10, c[0x0][0x284] ;  /* 0x0000a100000a7ab9 */ /* 0x000fe20000000800 */
[----:B------:R-:W-:Y:S01]  /*1640*/  LOP3.LUT R20, R17, 0xfffffffc, RZ, 0xc0, !PT ;  /* 0xfffffffc11147812 */ /* 0x000fe200078ec0ff */
[----:B------:R-:W-:Y:S01]  /*1650*/  UISETP.NE.AND UP0, UPT, UR7, URZ, UPT ;  /* 0x0000003f0700728c */ /* 0x000fe2000bf05270 */
[--C-:B------:R-:W-:Y:S01]  /*1660*/  SHF.R.S32.HI R18, RZ, 0x2, R17.reuse ;  /* 0x00000002ff127819 */ /* 0x100fe20000011411 */
[----:B------:R-:W-:Y:S01]  /*1670*/  USHF.L.U32 UR19, UR14, 0x1, URZ ;  /* 0x000000010e137899 */ /* 0x000fe2000800063f */
[----:B------:R-:W-:Y:S01]  /*1680*/  SHF.R.S32.HI R19, RZ, 0x1f, R17 ;  /* 0x0000001fff137819 */ /* 0x000fe20000011411 */
[C---:B------:R-:W-:Y:S01]  /*1690*/  IMAD.IADD R17, R11.reuse, 0x1, -R16 ;  /* 0x000000010b117824 */ /* 0x040fe200078e0a10 */
[----:B------:R-:W-:Y:S01]  /*16a0*/  LEA.HI R24, R24, R11, RZ, 0x5 ;  /* 0x0000000b18187211 */ /* 0x000fe200078f28ff */
[C---:B------:R-:W-:Y:S01]  /*16b0*/  IMAD.IADD R16, R11.reuse, 0x1, -R20 ;  /* 0x000000010b107824 */ /* 0x040fe200078e0a14 */
[----:B------:R-:W-:Y:S01]  /*16c0*/  LOP3.LUT P0, RZ, R11, 0x7, RZ, 0xc0, !PT ;  /* 0x000000070bff7812 */ /* 0x000fe2000780c0ff */
[----:B------:R-:W-:Y:S01]  /*16d0*/  USEL UR9, URZ, 0x1, UP0 ;  /* 0x000000013f097887 */ /* 0x000fe20008000000 */
[----:B------:R-:W-:-:S02]  /*16e0*/  LEA.HI R19, R19, R18, RZ, 0x3 ;  /* 0x0000001213137211 */ /* 0x000fc400078f18ff */
[----:B------:R-:W-:Y:S02]  /*16f0*/  SHF.R.S32.HI R11, RZ, 0x1, R10 ;  /* 0x00000001ff0b7819 */ /* 0x000fe4000001140a */
[----:B------:R-:W-:Y:S01]  /*1700*/  LOP3.LUT R19, R19, 0xfffffff8, RZ, 0xc0, !PT ;  /* 0xfffffff813137812 */ /* 0x000fe200078ec0ff */
[----:B------:R-:W-:Y:S01]  /*1710*/  IMAD.U32 R58, RZ, RZ, UR9 ;  /* 0x00000009ff3a7e24 */ /* 0x000fe2000f8e00ff */
[----:B------:R-:W-:Y:S01]  /*1720*/  LEA.HI R10, R10, R11, RZ, 0x1 ;  /* 0x0000000b0a0a7211 */ /* 0x000fe200078f08ff */
[----:B0-----:R-:W-:Y:S01]  /*1730*/  ULEA UR12, UR6, UR12, 0x18 ;  /* 0x0000000c060c7291 */ /* 0x001fe2000f8ec03f */
[----:B------:R-:W-:Y:S01]  /*1740*/  SHF.R.S32.HI R24, RZ, 0x5, R24 ;  /* 0x00000005ff187819 */ /* 0x000fe20000011418 */
[----:B------:R-:W-:Y:S01]  /*1750*/  IMAD.IADD R19, R18, 0x1, -R19 ;  /* 0x0000000112137824 */ /* 0x000fe200078e0a13 */
[----:B------:R-:W-:Y:S01]  /*1760*/  LOP3.LUT R10, R10, 0x7fffffe, RZ, 0xc0, !PT ;  /* 0x07fffffe0a0a7812 */ /* 0x000fe200078ec0ff */
[----:B------:R-:W-:Y:S01]  /*1770*/  USHF.L.U32 UR6, UR7, 0x3, URZ ;  /* 0x0000000307067899 */ /* 0x000fe2000800063f */
[----:B------:R-:W-:Y:S01]  /*1780*/  ISETP.LT.U32.AND P0, PT, R13, 0x2, !P0 ;  /* 0x000000020d00780c */ /* 0x000fe20004701070 */
[----:B------:R-:W-:Y:S01]  /*1790*/  IMAD R18, R24, 0x2, R17 ;  /* 0x0000000218127824 */ /* 0x000fe200078e0211 */
[----:B------:R-:W-:Y:S01]  /*17a0*/  UIADD3 UR7, UR12, 0x11200, URZ ;  /* 0x000112000c077890 */ /* 0x000fe2000fffe03f */
[----:B------:R-:W-:Y:S01]  /*17b0*/  IMAD.IADD R11, R11, 0x1, -R10 ;  /* 0x000000010b0b7824 */ /* 0x000fe200078e0a0a */
[----:B------:R-:W-:Y:S01]  /*17c0*/  UIADD3 UR8, UR12, 0x200, URZ ;  /* 0x000002000c087890 */ /* 0x000fe2000fffe03f */
[--C-:B------:R-:W-:Y:S01]  /*17d0*/  IMAD R20, R18, 0x8, R19.reuse ;  /* 0x0000000812147824 */ /* 0x100fe200078e0213 */
[----:B------:R-:W-:Y:S01]  /*17e0*/  USHF.R.U32.HI UR7, URZ, 0x4, UR7 ;  /* 0x000000043f077899 */ /* 0x000fe20008011607 */
[----:B------:R-:W-:Y:S01]  /*17f0*/  IMAD R10, R24, 0x10, R19 ;  /* 0x00000010180a7824 */ /* 0x000fe200078e0213 */
[----:B------:R-:W-:Y:S01]  /*1800*/  USHF.R.U32.HI UR8, URZ, 0x4, UR8 ;  /* 0x000000043f087899 */ /* 0x000fe20008011608 */
[----:B------:R-:W-:Y:S01]  /*1810*/  IMAD R20, R20, 0x4, R11 ;  /* 0x0000000414147824 */ /* 0x000fe200078e020b */
[----:B------:R-:W-:Y:S01]  /*1820*/  VIMNMX R17, RZ, UR14, PT ;  /* 0x0000000eff117c48 */ /* 0x000fe2000bfe0100 */
[----:B------:R-:W-:Y:S01]  /*1830*/  IMAD R18, R24, -0x10, -R19 ;  /* 0xfffffff018127824 */ /* 0x000fe200078e0a13 */
[----:B------:R-:W-:Y:S01]  /*1840*/  UIADD3 UR22, UR12, 0x120, URZ ;  /* 0x000001200c167890 */ /* 0x000fe2000fffe03f */
[----:B------:R-:W-:Y:S01]  /*1850*/  IMAD.SHL.U32 R20, R20, 0x20, RZ ;  /* 0x0000002014147824 */ /* 0x000fe200078e00ff */
[----:B------:R-:W-:Y:S01]  /*1860*/  ULOP3.LUT UR6, UR6, 0x8, URZ, 0xc0, !UPT ;  /* 0x0000000806067892 */ /* 0x000fe2000f8ec03f */
[----:B------:R-:W-:Y:S01]  /*1870*/  LOP3.LUT R56, R7, 0x1, RZ, 0xfc, !PT ;  /* 0x0000000107387812 */ /* 0x000fe200078efcff */
[----:B------:R-:W-:Y:S01]  /*1880*/  ULOP3.LUT UR7, UR7, 0x3fff, URZ, 0xc0, !UPT ;  /* 0x00003fff07077892 */ /* 0x000fe2000f8ec03f */
[----:B------:R-:W-:Y:S01]  /*1890*/  IADD3 R17, -R17, UR14, RZ ;  /* 0x0000000e11117c10 */ /* 0x000fe2000fffe1ff */
[----:B------:R-:W-:Y:S01]  /*18a0*/  ULOP3.LUT UR8, UR8, 0x3fff, URZ, 0xc0, !UPT ;  /* 0x00003fff08087892 */ /* 0x000fe2000f8ec03f */
[----:B------:R-:W-:Y:S01]  /*18b0*/  SEL R19, RZ, 0x1, !P0 ;  /* 0x00000001ff137807 */ /* 0x000fe20004000000 */
[----:B------:R-:W-:Y:S01]  /*18c0*/  VIADD R18, R18, UR10 ;  /* 0x0000000a12127c36 */ /* 0x000fe20008000000 */
[----:B------:R-:W-:Y:S01]  /*18d0*/  SHF.R.S32.HI R11, RZ, 0x1f, R10 ;  /* 0x0000001fff0b7819 */ /* 0x000fe2000001140a */
[----:B------:R-:W-:Y:S01]  /*18e0*/  ULEA UR13, UR13, UR22, 0x3 ;  /* 0x000000160d0d7291 */ /* 0x000fe2000f8e183f */
[----:B------:R-:W-:Y:S01]  /*18f0*/  SHF.R.S32.HI R20, RZ, 0x3, R20 ;  /* 0x00000003ff147819 */ /* 0x000fe20000011414 */
[----:B------:R-:W-:-:S02]  /*1900*/  ULOP3.LUT UR23, UR6, 0x8, URZ, 0x3c, !UPT ;  /* 0x0000000806177892 */ /* 0x000fc4000f8e3c3f */
[----:B------:R-:W-:Y:S02]  /*1910*/  ULOP3.LUT UR15, UR6, 0x18, URZ, 0x3c, !UPT ;  /* 0x00000018060f7892 */ /* 0x000fe4000f8e3c3f */
[----:B------:R-:W-:Y:S02]  /*1920*/  ULOP3.LUT UR16, UR7, 0x10000, URZ, 0xfc, !UPT ;  /* 0x0001000007107892 */ /* 0x000fe4000f8efc3f */
[----:B------:R-:W-:-:S12]  /*1930*/  ULOP3.LUT UR17, UR8, 0x10000, URZ, 0xfc, !UPT ;  /* 0x0001000008117892 */ /* 0x000fd8000f8efc3f */
.L_x_96:
[----:B------:R-:W-:Y:S01]  /*1940*/  SHF.L.U32 R22, R58, 0x1f, RZ ;  /* 0x0000001f3a167819 */ /* 0x000fe200000006ff */
[----:B------:R-:W-:Y:S01]  /*1950*/  IMAD.MOV.U32 R21, RZ, RZ, RZ ;  /* 0x000000ffff157224 */ /* 0x000fe200078e00ff */
[----:B------:R-:W-:Y:S02]  /*1960*/  ISETP.GE.AND P1, PT, R17, 0x1, PT ;  /* 0x000000011100780c */ /* 0x000fe40003f26270 */
[----:B------:R-:W0:Y:S02]  /*1970*/  SYNCS.PHASECHK.TRANS64.TRYWAIT P0, [UR13+-0x8], R22 ;  /* 0xfffff816ff0075a7 */ /* 0x000e24000800014d */
[----:B0-2345:R-:W-:Y:S09]  /*1980*/  @!P0 BRA `(.L_x_20) ;  /* 0x0000005000bc8947 */ /* 0x03dff20003800000 */
.L_x_131:
[----:B------:R-:W-:Y:S01]  /*1990*/  UMOV UR6, URZ ;  /* 0x0000003f00067c82 */ /* 0x000fe20008000000 */
[----:B0-----:R-:W-:Y:S01]  /*19a0*/  CS2R R22, SRZ ;  /* 0x0000000000167805 */ /* 0x001fe2000001ff00 */
[----:B------:R-:W-:Y:S01]  /*19b0*/  IMAD.MOV.U32 R57, RZ, RZ, RZ ;  /* 0x000000ffff397224 */ /* 0x000fe200078e00ff */
[----:B------:R-:W-:Y:S01]  /*19c0*/  CS2R R60, SRZ ;  /* 0x00000000003c7805 */ /* 0x000fe2000001ff00 */
        /* <DEDUP_REMOVED lines=34> */
[----:B------:R-:W-:-:S02]  /*1bf0*/  IMAD.MOV.U32 R97, RZ, RZ, RZ ;  /* 0x000000ffff617224 */ /* 0x000fc400078e00ff */
[----:B------:R-:W-:Y:S02]  /*1c00*/  IMAD.MOV.U32 R99, RZ, RZ, RZ ;  /* 0x000000ffff637224 */ /* 0x000fe400078e00ff */
[----:B------:R-:W-:Y:S02]  /*1c10*/  IMAD.MOV.U32 R101, RZ, RZ, RZ ;  /* 0x000000ffff657224 */ /* 0x000fe400078e00ff */
[----:B------:R-:W-:Y:S02]  /*1c20*/  IMAD.MOV.U32 R103, RZ, RZ, RZ ;  /* 0x000000ffff677224 */ /* 0x000fe400078e00ff */
[----:B------:R-:W-:Y:S02]  /*1c30*/  IMAD.MOV.U32 R105, RZ, RZ, RZ ;  /* 0x000000ffff697224 */ /* 0x000fe400078e00ff */
[----:B------:R-:W-:Y:S02]  /*1c40*/  IMAD.MOV.U32 R107, RZ, RZ, RZ ;  /* 0x000000ffff6b7224 */ /* 0x000fe400078e00ff */
[----:B------:R-:W-:Y:S01]  /*1c50*/  IMAD.MOV.U32 R109, RZ, RZ, RZ ;  /* 0x000000ffff6d7224 */ /* 0x000fe200078e00ff */
[----:B------:R-:W-:Y:S06]  /*1c60*/  @!P1 BRA `(.L_x_21) ;  /* 0x0000000400909947 */ /* 0x000fec0003800000 */
[----:B------:R-:W-:Y:S01]  /*1c70*/  IMAD.MOV.U32 R21, RZ, RZ, RZ ;  /* 0x000000ffff157224 */ /* 0x000fe200078e00ff */
[----:B------:R-:W-:Y:S01]  /*1c80*/  UPLOP3.LUT UP0, UPT, UPT, UPT, UPT, 0x40, 0x0 ;  /* 0x000000000000789c */ /* 0x000fe20003f0e870 */
[----:B------:R-:W-:Y:S01]  /*1c90*/  IMAD.MOV.U32 R64, RZ, RZ, R17 ;  /* 0x000000ffff407224 */ /* 0x000fe200078e0011 */
[----:B------:R-:W-:Y:S01]  /*1ca0*/  UMOV UR6, URZ ;  /* 0x0000003f00067c82 */ /* 0x000fe20008000000 */
[----:B------:R-:W-:Y:S01]  /*1cb0*/  IMAD.U32 R72, RZ, RZ, UR4 ;  /* 0x00000004ff487e24 */ /* 0x000fe2000f8e00ff */
[----:B------:R-:W-:Y:S01]  /*1cc0*/  UMOV UR18, UR5 ;  /* 0x0000000500127c82 */ /* 0x000fe20008000000 */
[----:B------:R-:W-:Y:S01]  /*1cd0*/  IMAD.U32 R66, RZ, RZ, UR5 ;  /* 0x00000005ff427e24 */ /* 0x000fe2000f8e00ff */
[----:B------:R-:W-:Y:S01]  /*1ce0*/  UMOV UR7, URZ ;  /* 0x0000003f00077c82 */ /* 0x000fe20008000000 */
[----:B------:R-:W-:-:S05]  /*1cf0*/  ULDC UR24, c[0x0][0x644] ;  /* 0x0001910000187ab9 */ /* 0x000fca0000000800 */
.L_x_29:
[----:B------:R-:W-:-:S13]  /*1d00*/  ISETP.NE.AND P1, PT, R56, 0x3, PT ;  /* 0x000000033800780c */ /* 0x000fda0003f25270 */
[----:B------:R-:W-:Y:S05]  /*1d10*/  @!P1 BRA `(.L_x_22) ;  /* 0x0000000000049947 */ /* 0x000fea0003800000 */
[----:B------:R-:W-:Y:S01]  /*1d20*/  BPT.TRAP 0x1 ;  /* 0x000000040000795c */ /* 0x000fe20000300000 */
.L_x_22:
[----:B------:R-:W-:Y:S01]  /*1d30*/  ULEA UR8, UR18, UR12, 0x3 ;  /* 0x0000000c12087291 */ /* 0x000fe2000f8e183f */
[----:B------:R-:W-:-:S08]  /*1d40*/  SHF.L.U32 R70, R72, 0x1f, RZ ;  /* 0x0000001f48467819 */ /* 0x000fd000000006ff */
[----:B------:R0:W1:Y:S01]  /*1d50*/  SYNCS.PHASECHK.TRANS64.TRYWAIT P0, [UR8], R70 ;  /* 0x00000046ff0075a7 */ /* 0x0000620008000148 */
[----:B------:R-:W-:Y:S05]  /*1d60*/  @!P1 BRA `(.L_x_23) ;  /* 0x0000000000049947 */ /* 0x000fea0003800000 */
[----:B------:R-:W-:Y:S01]  /*1d70*/  BPT.TRAP 0x1 ;  /* 0x000000040000795c */ /* 0x000fe20000300000 */
.L_x_23:
[----:B------:R-:W-:-:S04]  /*1d80*/  IMAD.U32 R111, RZ, RZ, UR18 ;  /* 0x00000012ff6f7e24 */ /* 0x000fc8000f8e00ff */
[----:B------:R-:W-:Y:S01]  /*1d90*/  IMAD R68, R111, 0x400, R20 ;  /* 0x000004006f447824 */ /* 0x000fe200078e0214 */
[----:B-1----:R-:W-:Y:S06]  /*1da0*/  @P0 BRA `(.L_x_24) ;  /* 0x0000000000080947 */ /* 0x002fec0003800000 */
[----:B------:R-:W1:Y:S02]  /*1db0*/  SYNCS.PHASECHK.TRANS64.TRYWAIT P0, [UR8], R70 ;  /* 0x00000046ff0075a7 */ /* 0x000e640008000148 */
[----:B-1----:R-:W-:Y:S05]  /*1dc0*/  @!P0 BRA `(.L_x_25) ;  /* 0x0000004c00c48947 */ /* 0x002fea0003800000 */
.L_x_24:
[----:B01----:R-:W-:Y:S01]  /*1dd0*/  LDS R70, [R68+UR12+0x33200] ;  /* 0x0332000c44467984 */ /* 0x003fe20008000800 */
[----:B------:R-:W-:Y:S02]  /*1de0*/  USEL UR7, UR7, URZ, !UP0 ;  /* 0x0000003f07077287 */ /* 0x000fe4000c000000 */
[----:B------:R-:W-:Y:S01]  /*1df0*/  ULEA UR8, UR18, UR17, 0x8 ;  /* 0x0000001112087291 */ /* 0x000fe2000f8e403f */
[----:B------:R-:W0:Y:S01]  /*1e00*/  LDS R111, [R68+UR12+0x33208] ;  /* 0x0332080c446f7984 */ /* 0x000e220008000800 */
[----:B------:R-:W-:Y:S02]  /*1e10*/  UISETP.NE.U32.AND UP0, UPT, UR7, URZ, UPT ;  /* 0x0000003f0700728c */ /* 0x000fe4000bf05070 */
[----:B------:R-:W-:Y:S01]  /*1e20*/  ULEA UR10, UR18, UR16, 0x9 ;  /* 0x00000010120a7291 */ /* 0x000fe2000f8e483f */
[----:B------:R-:W-:Y:S01]  /*1e30*/  UMOV UR9, 0x80000020 ;  /* 0x8000002000097882 */ /* 0x000fe20000000000 */
[----:B------:R-:W-:Y:S01]  /*1e40*/  UMOV UR11, 0x40000040 ;  /* 0x40000040000b7882 */ /* 0x000fe20000000000 */
[----:B------:R-:W-:Y:S01]  /*1e50*/  UIADD3 UR6, UR6, 0x2, URZ ;  /* 0x0000000206067890 */ /* 0x000fe2000fffe03f */
[----:B0-----:R-:W-:-:S06]  /*1e60*/  WARPGROUP.ARRIVE ;  /* 0x00000000000079c5 */ /* 0x001fcc0000000000 */
[----:B------:R-:W-:Y:S01]  /*1e70*/  QGMMA.SP.64x64x64.F32.E4M3.E4M3 R24, gdesc[UR8], R24, UP0, R70 ;  /* 0x04e04600081879f3 */ /* 0x000fe2000bf00a18 */
[----:B------:R-:W-:Y:S02]  /*1e80*/  UIADD3 UR8, UR8, 0x2, URZ ;  /* 0x0000000208087890 */ /* 0x000fe4000fffe03f */
[----:B------:R-:W-:Y:S01]  /*1e90*/  UIADD3 UR10, UR10, 0x4, URZ ;  /* 0x000000040a0a7890 */ /* 0x000fe2000fffe03f */
[----:B------:R-:W-:Y:S01]  /*1ea0*/  UMOV UR9, 0x80000020 ;  /* 0x8000002000097882 */ /* 0x000fe20000000000 */
[----:B------:R-:W-:Y:S01]  /*1eb0*/  UMOV UR11, 0x40000040 ;  /* 0x40000040000b7882 */ /* 0x000fe20000000000 */
[----:B------:R-:W-:-:S04]  /*1ec0*/  UISETP.NE.AND UP0, UPT, UR6, UR24, UPT ;  /* 0x000000180600728c */ /* 0x000fc8000bf05270 */
[----:B------:R-:W-:-:S04]  /*1ed0*/  USEL UR7, URZ, 0x1, UP0 ;  /* 0x000000013f077887 */ /* 0x000fc80008000000 */
[----:B------:R-:W-:-:S06]  /*1ee0*/  UISETP.NE.AND UP0, UPT, UR7, URZ, UPT ;  /* 0x0000003f0700728c */ /* 0x000fcc000bf05270 */
[----:B------:R-:W-:Y:S01]  /*1ef0*/  PLOP3.LUT P0, PT, PT, PT, UP0, 0x80, 0x0 ;  /* 0x000000000000781c */ /* 0x000fe20003f0f008 */
[----:B------:R-:W-:Y:S03]  /*1f00*/  QGMMA.SP.64x64x64.F32.E4M3.E4M3 R24, gdesc[UR8], R24, R111, gsb0 ;  /* 0x04e06f00081879f3 */ /* 0x000fe60008000a18 */
[----:B------:R-:W-:-:S09]  /*1f10*/  WARPGROUP.DEPBAR.LE gsb0, 0x0 ;  /* 0x00008000000079c5 */ /* 0x000fd20000010000 */
[----:B------:R-:W-:Y:S05]  /*1f20*/  @!P0 BRA `(.L_x_26) ;  /* 0x0000000000888947 */ /* 0x000fea0003800000 */
[----:B------:R-:W-:Y:S01]  /*1f30*/  FADD R109, R24, R109 ;  /* 0x0000006d186d7221 */ /* 0x000fe20000000000 */
[----:B------:R-:W-:-:S01]  /*1f40*/  FADD R62, R25, R62 ;  /* 0x0000003e193e7221 */ /* 0x000fc20000000000 */
        /* <DEDUP_REMOVED lines=30> */
[----:B------:R-:W-:-:S02]  /*2130*/  WARPGROUP.DEPBAR.LE gsb0, 0x0 ;  /* 0x00008000000079c5 */ /* 0x000fc40000010000 */
[----:B------:R-:W-:-:S05]  /*2140*/  UMOV UR6, URZ ;  /* 0x0000003f00067c82 */ /* 0x000fca0008000000 */
.L_x_26:
[----:B------:R-:W-:Y:S05]  /*2150*/  @!P1 BRA `(.L_x_27) ;  /* 0x0000000000049947 */ /* 0x000fea0003800000 */
[----:B------:R-:W-:Y:S01]  /*2160*/  BPT.TRAP 0x1 ;  /* 0x000000040000795c */ /* 0x000fe20000300000 */
.L_x_27:
[----:B------:R-:W-:-:S13]  /*2170*/  LOP3.LUT P0, RZ, R12, R19, RZ, 0xc0, !PT ;  /* 0x000000130cff7212 */ /* 0x000fda000780c0ff */
[----:B------:R-:W-:-:S05]  /*2180*/  @P0 LEA R68, R66, UR12, 0x3 ;  /* 0x0000000c42440c11 */ /* 0x000fca000f8e18ff */
[----:B------:R-:W-:-:S05]  /*2190*/  @P0 VIADD R68, R68, 0x88 ;  /* 0x0000008844440836 */ /* 0x000fca0000000000 */
[----:B------:R-:W-:-:S04]  /*21a0*/  @P0 PRMT R68, R13, 0x654, R68 ;  /* 0x000006540d440816 */ /* 0x000fc80000000044 */
[----:B------:R0:W-:Y:S01]  /*21b0*/  @P0 SYNCS.ARRIVE.TRANS64.RED.A1T0 RZ, [R68+URZ], RZ ;  /* 0x000000ff44ff09a7 */ /* 0x0001e2000810043f */
[----:B------:R-:W-:-:S13]  /*21c0*/  ISETP.GT.U32.AND P0, PT, R7, 0x1, PT ;  /* 0x000000010700780c */ /* 0x000fda0003f04070 */
[----:B0-----:R-:W-:Y:S05]  /*21d0*/  @P0 BRA `(.L_x_28) ;  /* 0x0000000000040947 */ /* 0x001fea0003800000 */
[----:B------:R-:W-:Y:S01]  /*21e0*/  BPT.TRAP 0x1 ;  /* 0x000000040000795c */ /* 0x000fe20000300000 */
.L_x_28:
[----:B------:R-:W-:Y:S01]  /*21f0*/  UIADD3 UR18, UR18, 0x1, URZ ;  /* 0x0000000112127890 */ /* 0x000fe2000fffe03f */
[----:B------:R-:W-:Y:S01]  /*2200*/  ISETP.GT.AND P1, PT, R64, 0x1, PT ;  /* 0x000000014000780c */ /* 0x000fe20003f24270 */
[----:B------:R-:W-:Y:S02]  /*2210*/  VIADD R66, R66, 0x1 ;  /* 0x0000000142427836 */ /* 0x000fe40000000000 */
[----:B------:R-:W-:Y:S01]  /*2220*/  UISETP.NE.AND UP1, UPT, UR18, 0x11, UPT ;  /* 0x000000111200788c */ /* 0x000fe2000bf25270 */
[----:B------:R-:W-:Y:S02]  /*2230*/  VIADD R64, R64, 0xffffffff ;  /* 0xffffffff40407836 */ /* 0x000fe40000000000 */
[C---:B------:R-:W-:Y:S01]  /*2240*/  ISETP.NE.AND P0, PT, R66.reuse, 0x11, PT ;  /* 0x000000114200780c */ /* 0x040fe20003f05270 */
[----:B------:R-:W-:Y:S02]  /*2250*/  USEL UR7, URZ, 0x1, UP1 ;  /* 0x000000013f077887 */ /* 0x000fe40008800000 */
[----:B------:R-:W-:Y:S01]  /*2260*/  USEL UR18, UR18, URZ, UP1 ;  /* 0x0000003f12127287 */ /* 0x000fe20008800000 */
[----:B------:R-:W-:-:S03]  /*2270*/  SEL R66, R66, RZ, P0 ;  /* 0x000000ff42427207 */ /* 0x000fc60000000000 */
[----:B------:R-:W-:Y:S01]  /*2280*/  LOP3.LUT R72, R72, UR7, RZ, 0x3c, !PT ;  /* 0x0000000748487c12 */ /* 0x000fe2000f8e3cff */
[----:B------:R-:W-:Y:S01]  /*2290*/  UMOV UR7, 0x1 ;  /* 0x0000000100077882 */ /* 0x000fe20000000000 */
[----:B------:R-:W-:Y:S06]  /*22a0*/  @P1 BRA `(.L_x_29) ;  /* 0xfffffff800941947 */ /* 0x000fec000383ffff */
.L_x_21:
[----:B------:R-:W-:Y:S01]  /*22b0*/  UISETP.NE.AND UP0, UPT, UR6, URZ, UPT ;  /* 0x0000003f0600728c */ /* 0x000fe2000bf05270 */
[----:B------:R-:W-:Y:S01]  /*22c0*/  IMAD.MOV.U32 R64, RZ, RZ, R22 ;  /* 0x000000ffff407224 */ /* 0x000fe200078e0016 */
[----:B------:R-:W-:Y:S01]  /*22d0*/  SHF.L.U32 R22, R58, 0x1f, RZ ;  /* 0x0000001f3a167819 */ /* 0x000fe200000006ff */
[----:B------:R-:W-:Y:S01]  /*22e0*/  IMAD.U32 R66, RZ, RZ, UR23 ;  /* 0x00000017ff427e24 */ /* 0x000fe2000f8e00ff */
[----:B------:R-:W-:-:S06]  /*22f0*/  USEL UR6, URZ, 0x1, !UP0 ;  /* 0x000000013f067887 */ /* 0x000fcc000c000000 */
[----:B------:R-:W-:-:S13]  /*2300*/  ISETP.NE.AND P0, PT, RZ, UR6, PT ;  /* 0x00000006ff007c0c */ /* 0x000fda000bf05270 */
[----:B------:R-:W-:Y:S05]  /*2310*/  @!P0 BRA `(.L_x_30) ;  /* 0x0000000000848947 */ /* 0x000fea0003800000 */
[----:B------:R-:W-:Y:S01]  /*2320*/  FADD R109, R24, R109 ;  /* 0x0000006d186d7221 */ /* 0x000fe20000000000 */
        /* <DEDUP_REMOVED lines=31> */
[----:B------:R-:W-:-:S06]  /*2520*/  WARPGROUP.DEPBAR.LE gsb0, 0x0 ;  /* 0x00008000000079c5 */ /* 0x000fcc0000010000 */
.L_x_30:
[----:B------:R0:W-:Y:S01]  /*2530*/  SYNCS.ARRIVE.TRANS64.A1T0 RZ, [R66+UR22], RZ ;  /* 0x000000ff42ff79a7 */ /* 0x0001e20008100016 */
[----:B------:R-:W-:Y:S02]  /*2540*/  WARPGROUP.DEPBAR.LE gsb0, 0x0 ;  /* 0x00008000000079c5 */ /* 0x000fe40000010000 */
[----:B------:R-:W-:Y:S01]  /*2550*/  UIADD3 UR5, UR5, UR19, URZ ;  /* 0x0000001305057290 */ /* 0x000fe2000fffe03f */
[----:B------:R-:W-:Y:S01]  /*2560*/  SHF.R.S32.HI R30, RZ, 0x1f, R5 ;  /* 0x0000001fff1e7819 */ /* 0x000fe20000011405 */
[----:B------:R-:W-:Y:S02]  /*2570*/  UISETP.GE.U32.AND UP1, UPT, UR19, 0x11, UPT ;  /* 0x000000111300788c */ /* 0x000fe4000bf26070 */
[----:B------:R-:W-:Y:S01]  /*2580*/  UISETP.GT.U32.AND UP0, UPT, UR5, 0x10, UPT ;  /* 0x000000100500788c */ /* 0x000fe2000bf04070 */
[----:B------:R-:W1:Y:S01]  /*2590*/  SYNCS.PHASECHK.TRANS64.TRYWAIT P0, [UR13+0x8], R22 ;  /* 0x00000816ff0075a7 */ /* 0x000e62000800014d */
[----:B------:R-:W-:Y:S02]  /*25a0*/  UIMAD.WIDE.U32 UR6, UR5, -0xf0f0f0f, URZ ;  /* 0xf0f0f0f1050678a5 */ /* 0x000fe4000f8e003f */
[----:B------:R-:W-:-:S02]  /*25b0*/  UISETP.LT.U32.AND UP0, UPT, UR19, 0x11, UP0 ;  /* 0x000000111300788c */ /* 0x000fc40008701070 */
[----:B------:R-:W-:Y:S02]  /*25c0*/  USHF.R.U32.HI UR6, URZ, 0x4, UR7 ;  /* 0x000000043f067899 */ /* 0x000fe40008011607 */
[----:B------:R-:W-:Y:S02]  /*25d0*/  USEL UR8, URZ, 0x1, !UP0 ;  /* 0x000000013f087887 */ /* 0x000fe4000c000000 */
[----:B------:R-:W-:Y:S02]  /*25e0*/  UIMAD UR5, UR6, -0x11, UR5 ;  /* 0xffffffef060578a4 */ /* 0x000fe4000f8e0205 */
[----:B------:R-:W-:-:S04]  /*25f0*/  ULOP3.LUT UR4, UR4, UR8, URZ, 0x3c, !UPT ;  /* 0x0000000804047292 */ /* 0x000fc8000f8e3c3f */
[----:B------:R-:W-:Y:S01]  /*2600*/  @UP1 ULOP3.LUT UR4, UR4, 0x1, UR6, 0x78, !UPT ;  /* 0x0000000104041892 */ /* 0x000fe2000f8e7806 */
[----:B------:R-:W4:Y:S01]  /*2610*/  LDC R28, c[0x0][0x288] ;  /* 0x0000a200ff1c7b82 */ /* 0x000f220000000800 */
[----:B01----:R-:W-:Y:S10]  /*2620*/  @!P0 BRA `(.L_x_31) ;  /* 0x0000004400c48947 */ /* 0x003ff40003800000 */
.L_x_132:
[----:B------:R-:W-:Y:S01]  /*2630*/  ULDC.64 UR6, c[0x0][0x6d0] ;  /* 0x0001b40000067ab9 */ /* 0x000fe20000000a00 */
[----:B------:R-:W-:Y:S02]  /*2640*/  IMAD.SHL.U32 R34, R6, 0x40, RZ ;  /* 0x0000004006227824 */ /* 0x000fe400078e00ff */
[----:B0-----:R-:W-:Y:S02]  /*2650*/  IMAD R22, R30, UR6, RZ ;  /* 0x000000061e167c24 */ /* 0x001fe4000f8e02ff */
[----:B------:R-:W-:Y:S01]  /*2660*/  IMAD.WIDE.U32 R26, R5, UR6, R10 ;  /* 0x00000006051a7c25 */ /* 0x000fe2000f8e000a */
[----:B------:R-:W-:Y:S01]  /*2670*/  ULDC UR6, c[0x0][0x284] ;  /* 0x0000a10000067ab9 */ /* 0x000fe20000000800 */
[----:B------:R-:W-:Y:S02]  /*2680*/  SHF.R.S32.HI R35, RZ, 0x1f, R34 ;  /* 0x0000001fff237819 */ /* 0x000fe40000011422 */
[----:B------:R-:W-:Y:S01]  /*2690*/  IMAD.SHL.U32 R29, R4, 0x40, RZ ;  /* 0x00000040041d7824 */ /* 0x000fe200078e00ff */
[----:B------:R-:W-:Y:S01]  /*26a0*/  ISETP.GE.AND P0, PT, R34, UR6, PT ;  /* 0x0000000622007c0c */ /* 0x000fe2000bf06270 */
[----:B------:R-:W-:Y:S01]  /*26b0*/  IMAD.WIDE R24, R16, 0x2, RZ ;  /* 0x0000000210187825 */ /* 0x000fe200078e02ff */
[----:B------:R-:W-:-:S02]  /*26c0*/  IADD3 R26, P1, R34, R26, RZ ;  /* 0x0000001a221a7210 */ /* 0x000fc40007f3e0ff */
[----:B----4-:R-:W-:Y:S01]  /*26d0*/  ISETP.GE.OR P0, PT, R29, R28, P0 ;  /* 0x0000001c1d00720c */ /* 0x010fe20000706670 */
[----:B------:R-:W-:Y:S02]  /*26e0*/  IMAD R31, R5, UR7, R22 ;  /* 0x00000007051f7c24 */ /* 0x000fe4000f8e0216 */
[----:B------:R-:W-:Y:S02]  /*26f0*/  IMAD R6, R16, -0x2, R28 ;  /* 0xfffffffe10067824 */ /* 0x000fe400078e021c */
[----:B------:R-:W-:Y:S01]  /*2700*/  IMAD.WIDE R36, R4, 0x40, R24 ;  /* 0x0000004004247825 */ /* 0x000fe200078e0218 */
[----:B------:R-:W-:-:S03]  /*2710*/  IADD3.X R27, R35, R27, R31, P1, !PT ;  /* 0x0000001b231b7210 */ /* 0x000fc60000ffe41f */
[----:B------:R-:W-:-:S04]  /*2720*/  IMAD.IADD R4, R6, 0x1, -R29 ;  /* 0x0000000106047824 */ /* 0x000fc800078e0a1d */
[----:B------:R-:W-:Y:S05]  /*2730*/  @P0 BRA `(.L_x_32) ;  /* 0x0000002400980947 */ /* 0x000fea0003800000 */
[----:B------:R-:W0:Y:S01]  /*2740*/  LDC.64 R46, c[0x0][0x6c8] ;  /* 0x0001b200ff2e7b82 */ /* 0x000e220000000a00 */
[----:B---3-5:R-:W-:Y:S01]  /*2750*/  FSETP.NEU.AND P0, PT, R15, RZ, PT ;  /* 0x000000ff0f00720b */ /* 0x028fe20003f0d000 */
[----:B------:R-:W-:Y:S01]  /*2760*/  IMAD.IADD R44, R18, 0x1, -R34 ;  /* 0x00000001122c7824 */ /* 0x000fe200078e0a22 */
[----:B------:R-:W-:Y:S01]  /*2770*/  ISETP.GT.AND P1, PT, R4, RZ, PT ;  /* 0x000000ff0400720c */ /* 0x000fe20003f24270 */
[----:B------:R-:W-:Y:S03]  /*2780*/  BSSY B0, `(.L_x_32) ;  /* 0x0000261000007945 */ /* 0x000fe60003800000 */
[----:B------:R-:W-:Y:S01]  /*2790*/  ISETP.GT.AND P5, PT, R44, RZ, P1 ;  /* 0x000000ff2c00720c */ /* 0x000fe20000fa4270 */
[-C--:B0-----:R-:W-:Y:S02]  /*27a0*/  IMAD R6, R37, R46.reuse, RZ ;  /* 0x0000002e25067224 */ /* 0x081fe400078e02ff */
[----:B------:R-:W-:-:S04]  /*27b0*/  IMAD.WIDE.U32 R38, R36, R46, R26 ;  /* 0x0000002e24267225 */ /* 0x000fc800078e001a */
[----:B------:R-:W-:-:S04]  /*27c0*/  IMAD R25, R36, R47, R6 ;  /* 0x0000002f24197224 */ /* 0x000fc800078e0206 */
[----:B------:R-:W-:Y:S01]  /*27d0*/  IMAD.IADD R31, R39, 0x1, R25 ;  /* 0x00000001271f7824 */ /* 0x000fe200078e0219 */
[----:B------:R-:W-:Y:S06]  /*27e0*/  @!P0 BRA `(.L_x_33) ;  /* 0x0000001800ac8947 */ /* 0x000fec0003800000 */
[----:B------:R-:W-:Y:S01]  /*27f0*/  ULDC.64 UR6, c[0x0][0x6b8] ;  /* 0x0001ae0000067ab9 */ /* 0x000fe20000000a00 */
[----:B------:R-:W-:Y:S01]  /*2800*/  ULDC.64 UR10, c[0x0][0x6b0] ;  /* 0x0001ac00000a7ab9 */ /* 0x000fe20000000a00 */
[----:B------:R-:W-:Y:S01]  /*2810*/  IMAD.WIDE.U32 R24, R5, UR6, R10 ;  /* 0x0000000605187c25 */ /* 0x000fe2000f8e000a */
[----:B------:R-:W-:Y:S01]  /*2820*/  ULDC.64 UR24, c[0x0][0x6a8] ;  /* 0x0001aa0000187ab9 */ /* 0x000fe20000000a00 */
[----:B------:R-:W0:Y:S01]  /*2830*/  LDC.64 R32, c[0x0][0x6b0] ;  /* 0x0001ac00ff207b82 */ /* 0x000e220000000a00 */
[----:B------:R-:W-:Y:S01]  /*2840*/  ULDC.64 UR8, c[0x0][0x6c0] ;  /* 0x0001b00000087ab9 */ /* 0x000fe20000000a00 */
[----:B------:R-:W-:Y:S01]  /*2850*/  IMAD R6, R30, UR6, RZ ;  /* 0x000000061e067c24 */ /* 0x000fe2000f8e02ff */
[----:B------:R-:W-:Y:S01]  /*2860*/  IADD3 R26, P0, R34, R24, RZ ;  /* 0x00000018221a7210 */ /* 0x000fe20007f1e0ff */
[----:B------:R-:W-:Y:S02]  /*2870*/  IMAD R29, R37, UR10, RZ ;  /* 0x0000000a251d7c24 */ /* 0x000fe4000f8e02ff */
[----:B------:R-:W-:-:S02]  /*2880*/  IMAD R41, R5, UR7, R6 ;  /* 0x0000000705297c24 */ /* 0x000fc4000f8e0206 */
[----:B------:R-:W-:-:S03]  /*2890*/  IMAD R43, R36, UR11, R29 ;  /* 0x0000000b242b7c24 */ /* 0x000fc6000f8e021d */
[----:B------:R-:W-:-:S03]  /*28a0*/  IADD3.X R27, R35, R25, R41, P0, !PT ;  /* 0x00000019231b7210 */ /* 0x000fc600007fe429 */
[----:B------:R-:W-:-:S04]  /*28b0*/  IMAD.WIDE.U32 R24, R36, UR10, R26 ;  /* 0x0000000a24187c25 */ /* 0x000fc8000f8e001a */
[----:B------:R-:W-:Y:S01]  /*28c0*/  IMAD.IADD R25, R25, 0x1, R43 ;  /* 0x0000000119197824 */ /* 0x000fe200078e022b */
[----:B------:R-:W-:-:S04]  /*28d0*/  LEA R28, P0, R24, UR24, 0x2 ;  /* 0x00000018181c7c11 */ /* 0x000fc8000f8010ff */
[----:B------:R-:W-:-:S05]  /*28e0*/  LEA.HI.X R29, R24, UR25, R25, 0x2, P0 ;  /* 0x00000019181d7c11 */ /* 0x000fca00080f1419 */
[----:B------:R-:W3:Y:S01]  /*28f0*/  @P5 LDG.E.LTC128B R6, desc[UR20][R28.64] ;  /* 0x000000141c065981 */ /* 0x000ee2000c1e1920 */
[----:B------:R-:W-:Y:S01]  /*2900*/  IMAD.WIDE.U32 R24, R36, UR10, R34 ;  /* 0x0000000a24187c25 */ /* 0x000fe2000f8e0022 */
[----:B------:R-:W-:Y:S01]  /*2910*/  LEA R30, P0, R38, UR8, 0x2 ;  /* 0x00000008261e7c11 */ /* 0x000fe2000f8010ff */
[----:B------:R-:W-:Y:S01]  /*2920*/  BSSY B1, `(.L_x_34) ;  /* 0x0000016000017945 */ /* 0x000fe20003800000 */
[----:B------:R-:W-:Y:S02]  /*2930*/  IADD3 R24, P2, R10, R24, RZ ;  /* 0x000000180a187210 */ /* 0x000fe40007f5e0ff */
[----:B------:R-:W-:Y:S01]  /*2940*/  LEA.HI.X R31, R38, UR9, R31, 0x2, P0 ;  /* 0x00000009261f7c11 */ /* 0x000fe200080f141f */
[----:B0-----:R-:W-:Y:S01]  /*2950*/  IMAD.WIDE.U32 R38, R36, UR10, R32 ;  /* 0x0000000a24267c25 */ /* 0x001fe2000f8e0020 */
[----:B------:R-:W-:Y:S02]  /*2960*/  ISETP.GT.AND P0, PT, R4, 0x1, PT ;  /* 0x000000010400780c */ /* 0x000fe40003f04270 */
[----:B------:R-:W-:Y:S01]  /*2970*/  IADD3.X R25, R11, R43, R25, P2, !PT ;  /* 0x0000002b0b197210 */ /* 0x000fe200017fe419 */
[----:B------:R-:W-:Y:S01]  /*2980*/  IMAD.IADD R43, R43, 0x1, R39 ;  /* 0x000000012b2b7824 */ /* 0x000fe200078e0227 */
[----:B------:R-:W-:-:S02]  /*2990*/  ISETP.GT.AND P2, PT, R44, RZ, P0 ;  /* 0x000000ff2c00720c */ /* 0x000fc40000744270 */
[----:B------:R-:W-:Y:S01]  /*29a0*/  IADD3 R22, P6, R26, R38, RZ ;  /* 0x000000261a167210 */ /* 0x000fe20007fde0ff */
[----:B------:R-:W-:Y:S01]  /*29b0*/  IMAD.WIDE.U32 R24, R5, UR6, R24 ;  /* 0x0000000605187c25 */ /* 0x000fe2000f8e0018 */
[----:B------:R-:W-:-:S03]  /*29c0*/  LEA R32, P4, R46, R30, 0x2 ;  /* 0x0000001e2e207211 */ /* 0x000fc600078810ff */
[----:B------:R-:W-:Y:S01]  /*29d0*/  IMAD.X R27, R43, 0x1, R27, P6 ;  /* 0x000000012b1b7824 */ /* 0x000fe200030e061b */
[----:B------:R-:W-:Y:S01]  /*29e0*/  LEA R36, P6, R24, UR24, 0x2 ;  /* 0x0000001818247c11 */ /* 0x000fe2000f8c10ff */
[----:B------:R-:W-:Y:S02]  /*29f0*/  IMAD.IADD R25, R41, 0x1, R25 ;  /* 0x0000000129197824 */ /* 0x000fe400078e0219 */
[----:B---3--:R-:W-:-:S04]  /*2a00*/  FMUL R37, R6, R15 ;  /* 0x0000000f06257220 */ /* 0x008fc80000400000 */
[----:B--2---:R-:W-:Y:S01]  /*2a10*/  FFMA R109, R109, R14, R37 ;  /* 0x0000000e6d6d7223 */ /* 0x004fe20000000025 */
[----:B------:R-:W-:-:S04]  /*2a20*/  LEA.HI.X R37, R24, UR25, R25, 0x2, P6 ;  /* 0x0000001918257c11 */ /* 0x000fc8000b0f1419 */
[----:B------:R0:W-:Y:S01]  /*2a30*/  @P5 STG.E desc[UR20][R30.64], R109 ;  /* 0x0000006d1e005986 */ /* 0x0001e2000c101914 */
[----:B------:R-:W-:-:S04]  /*2a40*/  LEA R26, P5, R22, UR24, 0x2 ;  /* 0x00000018161a7c11 */ /* 0x000fc8000f8a10ff */
[----:B------:R-:W-:Y:S01]  /*2a50*/  LEA.HI.X R27, R22, UR25, R27, 0x2, P5 ;  /* 0x00000019161b7c11 */ /* 0x000fe2000a8f141b */
[----:B------:R-:W-:Y:S08]  /*2a60*/  @!P2 BRA `(.L_x_35) ;  /* 0x000000000004a947 */ /* 0x000ff00003800000 */
[----:B------:R1:W5:Y:S02]  /*2a70*/  LDG.E.LTC128B R6, desc[UR20][R26.64] ;  /* 0x000000141a067981 */ /* 0x000364000c1e1920 */
.L_x_35:
[----:B------:R-:W-:Y:S05]  /*2a80*/  BSYNC B1 ;  /* 0x0000000000017941 */ /* 0x000fea0003800000 */
.L_x_34:
[----:B-----5:R-:W-:Y:S01]  /*2a90*/  FMUL R25, R6, R15 ;  /* 0x0000000f06197220 */ /* 0x020fe20000400000 */
[----:B------:R-:W-:Y:S01]  /*2aa0*/  LEA.HI.X R33, R46, R31, R47, 0x2, P4 ;  /* 0x0000001f2e217211 */ /* 0x000fe200020f142f */
[----:B------:R-:W-:Y:S01]  /*2ab0*/  BSSY B1, `(.L_x_36) ;  /* 0x0000008000017945 */ /* 0x000fe20003800000 */
[----:B------:R-:W-:Y:S01]  /*2ac0*/  ISETP.GT.AND P1, PT, R44, 0x8, P1 ;  /* 0x000000082c00780c */ /* 0x000fe20000f24270 */
[----:B------:R-:W-:Y:S01]  /*2ad0*/  FFMA R39, R62, R14, R25 ;  /* 0x0000000e3e277223 */ /* 0x000fe20000000019 */
[----:B------:R-:W-:-:S04]  /*2ae0*/  IADD3 R24, P5, P6, R10, R38, R34 ;  /* 0x000000260a187210 */ /* 0x000fc80007ebe022 */
[----:B------:R2:W-:Y:S01]  /*2af0*/  @P2 STG.E desc[UR20][R32.64], R39 ;  /* 0x0000002720002986 */ /* 0x0005e2000c101914 */
[----:B------:R-:W-:-:S06]  /*2b00*/  IADD3.X R25, R11, R43, R35, P5, P6 ;  /* 0x0000002b0b197210 */ /* 0x000fcc0002fec423 */
[----:B------:R-:W-:Y:S05]  /*2b10*/  @!P1 BRA `(.L_x_37) ;  /* 0x0000000000049947 */ /* 0x000fea0003800000 */
[----:B------:R3:W5:Y:S02]  /*2b20*/  LDG.E.LTC128B R6, desc[UR20][R36.64+0x20] ;  /* 0x0000201424067981 */ /* 0x000764000c1e1920 */
.L_x_37:
[----:B------:R-:W-:Y:S05]  /*2b30*/  BSYNC B1 ;  /* 0x0000000000017941 */ /* 0x000fea0003800000 */
.L_x_36:
[----:B------:R-:W-:-:S04]  /*2b40*/  IMAD.WIDE.U32 R24, R5, UR6, R24 ;  /* 0x0000000605187c25 */ /* 0x000fc8000f8e0018 */
[----:B-----5:R-:W-:Y:S01]  /*2b50*/  FMUL R35, R6, R15 ;  /* 0x0000000f06237220 */ /* 0x020fe20000400000 */
[----:B------:R-:W-:Y:S01]  /*2b60*/  ISETP.GT.AND P0, PT, R44, 0x8, P0 ;  /* 0x000000082c00780c */ /* 0x000fe20000704270 */
[----:B------:R-:W-:Y:S01]  /*2b70*/  USHF.L.U64.HI UR9, UR10, 0x5, UR11 ;  /* 0x000000050a097899 */ /* 0x000fe2000801020b */
[----:B------:R-:W-:Y:S01]  /*2b80*/  IMAD.IADD R5, R41, 0x1, R25 ;  /* 0x0000000129057824 */ /* 0x000fe200078e0219 */
[----:B------:R-:W-:Y:S01]  /*2b90*/  LEA R34, P5, R24, UR24, 0x2 ;  /* 0x0000001818227c11 */ /* 0x000fe2000f8a10ff */
[----:B------:R-:W-:Y:S01]  /*2ba0*/  FFMA R107, R107, R14, R35 ;  /* 0x0000000e6b6b7223 */ /* 0x000fe20000000023 */
[----:B------:R-:W-:Y:S01]  /*2bb0*/  @P1 IMAD.MOV.U32 R25, RZ, RZ, R31 ;  /* 0x000000ffff191224 */ /* 0x000fe200078e001f */
[----:B------:R-:W-:Y:S01]  /*2bc0*/  ISETP.GT.AND P2, PT, R4, 0x8, PT ;  /* 0x000000080400780c */ /* 0x000fe20003f44270 */
[----:B------:R-:W-:Y:S01]  /*2bd0*/  USHF.L.U32 UR8, UR10, 0x5, URZ ;  /* 0x000000050a087899 */ /* 0x000fe2000800063f */
[----:B------:R-:W-:Y:S01]  /*2be0*/  LEA.HI.X R35, R24, UR25, R5, 0x2, P5 ;  /* 0x0000001918237c11 */ /* 0x000fe2000a8f1405 */
[----:B------:R-:W-:Y:S01]  /*2bf0*/  @P1 IMAD.MOV.U32 R24, RZ, RZ, R30 ;  /* 0x000000ffff181224 */ /* 0x000fe200078e001e */
[----:B------:R-:W-:Y:S01]  /*2c00*/  BSSY B1, `(.L_x_38) ;  /* 0x0000005000017945 */ /* 0x000fe20003800000 */
[----:B------:R-:W-:-:S03]  /*2c10*/  ISETP.GT.AND P4, PT, R44, RZ, P2 ;  /* 0x000000ff2c00720c */ /* 0x000fc60001784270 */
[----:B------:R4:W-:Y:S01]  /*2c20*/  @P1 STG.E desc[UR20][R24.64+0x20], R107 ;  /* 0x0000206b18001986 */ /* 0x0009e2000c101914 */
[----:B------:R-:W-:Y:S09]  /*2c30*/  @!P0 BRA `(.L_x_39) ;  /* 0x0000000000048947 */ /* 0x000ff20003800000 */
[----:B------:R0:W5:Y:S02]  /*2c40*/  LDG.E.LTC128B R6, desc[UR20][R34.64+0x20] ;  /* 0x0000201422067981 */ /* 0x000164000c1e1920 */
.L_x_39:
[----:B------:R-:W-:Y:S05]  /*2c50*/  BSYNC B1 ;  /* 0x0000000000017941 */ /* 0x000fea0003800000 */
.L_x_38:
[----:B-----5:R-:W-:Y:S01]  /*2c60*/  FMUL R5, R6, R15 ;  /* 0x0000000f06057220 */ /* 0x020fe20000400000 */
[----:B0-----:R-:W-:Y:S01]  /*2c70*/  IADD3 R34, P1, R28, UR8, RZ ;  /* 0x000000081c227c10 */ /* 0x001fe2000ff3e0ff */
[----:B------:R-:W-:Y:S02]  /*2c80*/  IMAD.MOV.U32 R22, RZ, RZ, R6 ;  /* 0x000000ffff167224 */ /* 0x000fe400078e0006 */
[----:B----4-:R-:W-:Y:S01]  /*2c90*/  FFMA R25, R60, R14, R5 ;  /* 0x0000000e3c197223 */ /* 0x010fe20000000005 */
[----:B------:R-:W-:-:S04]  /*2ca0*/  IADD3.X R35, R29, UR9, RZ, P1, !PT ;  /* 0x000000091d237c10 */ /* 0x000fc80008ffe4ff */
[----:B------:R0:W-:Y:S04]  /*2cb0*/  @P0 STG.E desc[UR20][R32.64+0x20], R25 ;  /* 0x0000201920000986 */ /* 0x0001e8000c101914 */
[----:B------:R-:W4:Y:S01]  /*2cc0*/  @P4 LDG.E.LTC128B R22, desc[UR20][R34.64] ;  /* 0x0000001422164981 */ /* 0x000f22000c1e1920 */
[C---:B------:R-:W-:Y:S01]  /*2cd0*/  IMAD.SHL.U32 R24, R46.reuse, 0x20, RZ ;  /* 0x000000202e187824 */ /* 0x040fe200078e00ff */
[----:B------:R-:W-:Y:S01]  /*2ce0*/  SHF.L.U64.HI R6, R46, 0x5, R47 ;  /* 0x000000052e067819 */ /* 0x000fe2000001022f */
[----:B------:R-:W-:Y:S01]  /*2cf0*/  BSSY B1, `(.L_x_40) ;  /* 0x000000c000017945 */ /* 0x000fe20003800000 */
[----:B------:R-:W-:Y:S02]  /*2d00*/  ISETP.GT.AND P0, PT, R4, 0x9, PT ;  /* 0x000000090400780c */ /* 0x000fe40003f04270 */
[----:B---3--:R-:W-:-:S02]  /*2d10*/  IADD3 R36, P5, R24, R30, RZ ;  /* 0x0000001e18247210 */ /* 0x008fc40007fbe0ff */
[----:B------:R-:W-:-:S03]  /*2d20*/  ISETP.GT.AND P1, PT, R44, RZ, P0 ;  /* 0x000000ff2c00720c */ /* 0x000fc60000724270 */
[----:B------:R-:W-:Y:S01]  /*2d30*/  IMAD.X R37, R6, 0x1, R31, P5 ;  /* 0x0000000106257824 */ /* 0x000fe200028e061f */
[----:B------:R-:W-:-:S04]  /*2d40*/  IADD3 R38, P5, R26, UR8, RZ ;  /* 0x000000081a267c10 */ /* 0x000fc8000ffbe0ff */
[----:B--2---:R-:W-:Y:S01]  /*2d50*/  IADD3.X R39, R27, UR9, RZ, P5, !PT ;  /* 0x000000091b277c10 */ /* 0x004fe2000affe4ff */
[----:B----4-:R-:W-:-:S04]  /*2d60*/  FMUL R5, R22, R15 ;  /* 0x0000000f16057220 */ /* 0x010fc80000400000 */
[----:B------:R-:W-:-:S05]  /*2d70*/  FFMA R5, R105, R14, R5 ;  /* 0x0000000e69057223 */ /* 0x000fca0000000005 */
[----:B------:R0:W-:Y:S01]  /*2d80*/  @P4 STG.E desc[UR20][R36.64], R5 ;  /* 0x0000000524004986 */ /* 0x0001e2000c101914 */
[----:B------:R-:W-:Y:S05]  /*2d90*/  @!P1 BRA `(.L_x_41) ;  /* 0x0000000000049947 */ /* 0x000fea0003800000 */
[----:B------:R2:W5:Y:S02]  /*2da0*/  LDG.E.LTC128B R22, desc[UR20][R38.64] ;  /* 0x0000001426167981 */ /* 0x000564000c1e1920 */
.L_x_41:
[----:B------:R-:W-:Y:S05]  /*2db0*/  BSYNC B1 ;  /* 0x0000000000017941 */ /* 0x000fea0003800000 */
.L_x_40:
[----:B------:R-:W-:Y:S01]  /*2dc0*/  UIADD3 UR6, UP0, UR8, 0x20, URZ ;  /* 0x0000002008067890 */ /* 0x000fe2000ff1e03f */
[----:B------:R-:W-:Y:S01]  /*2dd0*/  ISETP.GT.AND P2, PT, R44, 0x8, P2 ;  /* 0x000000082c00780c */ /* 0x000fe20001744270 */
[----:B0----5:R-:W-:Y:S01]  /*2de0*/  FMUL R5, R22, R15 ;  /* 0x0000000f16057220 */ /* 0x021fe20000400000 */
[----:B------:R-:W-:Y:S01]  /*2df0*/  IADD3 R40, P4, R24, R32, RZ ;  /* 0x0000002018287210 */ /* 0x000fe20007f9e0ff */
[----:B------:R-:W-:Y:S01]  /*2e00*/  UIADD3.X UR7, URZ, UR9, URZ, UP0, !UPT ;  /* 0x000000093f077290 */ /* 0x000fe200087fe43f */
[----:B------:R-:W-:Y:S01]  /*2e10*/  IMAD.MOV.U32 R42, RZ, RZ, R22 ;  /* 0x000000ffff2a7224 */ /* 0x000fe200078e0016 */
[----:B------:R-:W-:Y:S01]  /*2e20*/  IADD3 R28, P5, R28, UR6, RZ ;  /* 0x000000061c1c7c10 */ /* 0x000fe2000ffbe0ff */
[----:B------:R-:W-:Y:S01]  /*2e30*/  FFMA R43, R64, R14, R5 ;  /* 0x0000000e402b7223 */ /* 0x000fe20000000005 */
[----:B------:R-:W-:Y:S02]  /*2e40*/  IMAD.X R41, R6, 0x1, R33, P4 ;  /* 0x0000000106297824 */ /* 0x000fe400020e0621 */
[----:B------:R-:W-:-:S03]  /*2e50*/  IADD3.X R29, R29, UR7, RZ, P5, !PT ;  /* 0x000000071d1d7c10 */ /* 0x000fc6000affe4ff */
[----:B------:R0:W-:Y:S04]  /*2e60*/  @P1 STG.E desc[UR20][R40.64], R43 ;  /* 0x0000002b28001986 */ /* 0x0001e8000c101914 */
[----:B------:R-:W3:Y:S01]  /*2e70*/  @P2 LDG.E.LTC128B R42, desc[UR20][R28.64] ;  /* 0x000000141c2a2981 */ /* 0x000ee2000c1e1920 */
[----:B------:R-:W-:Y:S01]  /*2e80*/  IADD3 R22, P1, R24, 0x20, RZ ;  /* 0x0000002018167810 */ /* 0x000fe20007f3e0ff */
[----:B------:R-:W-:Y:S01]  /*2e90*/  BSSY B1, `(.L_x_42) ;  /* 0x000000c000017945 */ /* 0x000fe20003800000 */
[----:B------:R-:W-:Y:S02]  /*2ea0*/  ISETP.GT.AND P4, PT, R44, 0x8, P0 ;  /* 0x000000082c00780c */ /* 0x000fe40000784270 */
[----:B------:R-:W-:Y:S01]  /*2eb0*/  IADD3 R30, P5, R22, R30, RZ ;  /* 0x0000001e161e7210 */ /* 0x000fe20007fbe0ff */
[----:B------:R-:W-:Y:S01]  /*2ec0*/  IMAD.X R5, RZ, RZ, R6, P1 ;  /* 0x000000ffff057224 */ /* 0x000fe200008e0606 */
[----:B-1----:R-:W-:-:S03]  /*2ed0*/  IADD3 R26, P0, R26, UR6, RZ ;  /* 0x000000061a1a7c10 */ /* 0x002fc6000ff1e0ff */
[----:B------:R-:W-:Y:S01]  /*2ee0*/  IMAD.X R31, R5, 0x1, R31, P5 ;  /* 0x00000001051f7824 */ /* 0x000fe200028e061f */
[----:B------:R-:W-:Y:S01]  /*2ef0*/  IADD3.X R27, R27, UR7, RZ, P0, !PT ;  /* 0x000000071b1b7c10 */ /* 0x000fe200087fe4ff */
[----:B---3--:R-:W-:-:S04]  /*2f00*/  FMUL R25, R42, R15 ;  /* 0x0000000f2a197220 */ /* 0x008fc80000400000 */
[----:B------:R-:W-:-:S05]  /*2f10*/  FFMA R25, R103, R14, R25 ;  /* 0x0000000e67197223 */ /* 0x000fca0000000019 */
[----:B------:R0:W-:Y:S01]  /*2f20*/  @P2 STG.E desc[UR20][R30.64], R25 ;  /* 0x000000191e002986 */ /* 0x0001e2000c101914 */
[----:B------:R-:W-:Y:S05]  /*2f30*/  @!P4 BRA `(.L_x_43) ;  /* 0x000000000004c947 */ /* 0x000fea0003800000 */
[----:B------:R1:W5:Y:S02]  /*2f40*/  LDG.E.LTC128B R42, desc[UR20][R26.64] ;  /* 0x000000141a2a7981 */ /* 0x000364000c1e1920 */
.L_x_43:
[----:B------:R-:W-:Y:S05]  /*2f50*/  BSYNC B1 ;  /* 0x0000000000017941 */ /* 0x000fea0003800000 */
.L_x_42:
[----:B-1----:R-:W-:Y:S01]  /*2f60*/  IADD3 R26, P2, R22, R32, RZ ;  /* 0x00000020161a7210 */ /* 0x002fe20007f5e0ff */
[----:B-----5:R-:W-:Y:S01]  /*2f70*/  FMUL R28, R42, R15 ;  /* 0x0000000f2a1c7220 */ /* 0x020fe20000400000 */
[C---:B------:R-:W-:Y:S01]  /*2f80*/  ISETP.GT.AND P1, PT, R4.reuse, 0x10, PT ;  /* 0x000000100400780c */ /* 0x040fe20003f24270 */
[----:B------:R-:W-:Y:S01]  /*2f90*/  BSSY B1, `(.L_x_44) ;  /* 0x000000b000017945 */ /* 0x000fe20003800000 */
[----:B------:R-:W-:Y:S01]  /*2fa0*/  ISETP.GT.AND P0, PT, R4, 0x11, PT ;  /* 0x000000110400780c */ /* 0x000fe20003f04270 */
[----:B------:R-:W-:Y:S01]  /*2fb0*/  FFMA R101, R101, R14, R28 ;  /* 0x0000000e65657223 */ /* 0x000fe2000000001c */
[----:B------:R-:W-:Y:S01]  /*2fc0*/  IMAD.X R27, R5, 0x1, R33, P2 ;  /* 0x00000001051b7824 */ /* 0x000fe200010e0621 */
[----:B------:R-:W-:Y:S02]  /*2fd0*/  ISETP.GT.AND P5, PT, R44, RZ, P1 ;  /* 0x000000ff2c00720c */ /* 0x000fe40000fa4270 */
[----:B------:R-:W-:Y:S02]  /*2fe0*/  IADD3 R28, P2, R34, UR8, RZ ;  /* 0x00000008221c7c10 */ /* 0x000fe4000ff5e0ff */
[----:B------:R1:W-:Y:S01]  /*2ff0*/  @P4 STG.E desc[UR20][R26.64], R101 ;  /* 0x000000651a004986 */ /* 0x0003e2000c101914 */
[----:B0-----:R-:W-:-:S02]  /*3000*/  IADD3 R30, P6, R36, R24, RZ ;  /* 0x00000018241e7210 */ /* 0x001fc40007fde0ff */
[----:B------:R-:W-:-:S06]  /*3010*/  IADD3.X R29, R35, UR9, RZ, P2, !PT ;  /* 0x00000009231d7c10 */ /* 0x000fcc00097fe4ff */
[----:B------:R-:W-:Y:S05]  /*3020*/  @!P5 BRA `(.L_x_45) ;  /* 0x000000000004d947 */ /* 0x000fea0003800000 */
[----:B------:R0:W5:Y:S02]  /*3030*/  LDG.E.LTC128B R42, desc[UR20][R28.64] ;  /* 0x000000141c2a7981 */ /* 0x000164000c1e1920 */
.L_x_45:
[----:B------:R-:W-:Y:S05]  /*3040*/  BSYNC B1 ;  /* 0x0000000000017941 */ /* 0x000fea0003800000 */
.L_x_44:
[----:B-1---5:R-:W-:Y:S01]  /*3050*/  FMUL R26, R42, R15 ;  /* 0x0000000f2a1a7220 */ /* 0x022fe20000400000 */
[----:B------:R-:W-:Y:S01]  /*3060*/  IMAD.X R31, R37, 0x1, R6, P6 ;  /* 0x00000001251f7824 */ /* 0x000fe200030e0606 */
[----:B------:R-:W-:Y:S01]  /*3070*/  ISETP.GT.AND P2, PT, R44, RZ, P0 ;  /* 0x000000ff2c00720c */ /* 0x000fe20000744270 */
[----:B------:R-:W-:Y:S01]  /*3080*/  BSSY B1, `(.L_x_46) ;  /* 0x0000009000017945 */ /* 0x000fe20003800000 */
[----:B------:R-:W-:Y:S01]  /*3090*/  FFMA R99, R99, R14, R26 ;  /* 0x0000000e63637223 */ /* 0x000fe2000000001a */
[----:B------:R-:W-:Y:S01]  /*30a0*/  IADD3 R26, P6, R38, UR8, RZ ;  /* 0x00000008261a7c10 */ /* 0x000fe2000ffde0ff */
[----:B------:R-:W-:Y:S01]  /*30b0*/  IMAD.MOV.U32 R46, RZ, RZ, R42 ;  /* 0x000000ffff2e7224 */ /* 0x000fe200078e002a */
[----:B------:R-:W-:Y:S02]  /*30c0*/  IADD3 R32, P4, R40, R24, RZ ;  /* 0x0000001828207210 */ /* 0x000fe40007f9e0ff */
[----:B------:R1:W-:Y:S01]  /*30d0*/  @P5 STG.E desc[UR20][R30.64], R99 ;  /* 0x000000631e005986 */ /* 0x0003e2000c101914 */
[----:B------:R-:W-:-:S05]  /*30e0*/  IADD3.X R27, R39, UR9, RZ, P6, !PT ;  /* 0x00000009271b7c10 */ /* 0x000fca000b7fe4ff */
[----:B------:R-:W-:Y:S05]  /*30f0*/  @!P2 BRA `(.L_x_47) ;  /* 0x000000000004a947 */ /* 0x000fea0003800000 */
[----:B------:R3:W5:Y:S02]  /*3100*/  LDG.E.LTC128B R46, desc[UR20][R26.64] ;  /* 0x000000141a2e7981 */ /* 0x000764000c1e1920 */
.L_x_47:
[----:B------:R-:W-:Y:S05]  /*3110*/  BSYNC B1 ;  /* 0x0000000000017941 */ /* 0x000fea0003800000 */
.L_x_46:
[----:B-----5:R-:W-:Y:S01]  /*3120*/  FMUL R42, R46, R15 ;  /* 0x0000000f2e2a7220 */ /* 0x020fe20000400000 */
[----:B------:R-:W-:Y:S01]  /*3130*/  IMAD.X R33, R41, 0x1, R6, P4 ;  /* 0x0000000129217824 */ /* 0x000fe200020e0606 */
[----:B------:R-:W-:Y:S01]  /*3140*/  ISETP.GT.AND P1, PT, R44, 0x8, P1 ;  /* 0x000000082c00780c */ /* 0x000fe20000f24270 */
[----:B------:R-:W-:Y:S01]  /*3150*/  BSSY B1, `(.L_x_48) ;  /* 0x0000008000017945 */ /* 0x000fe20003800000 */
[----:B------:R-:W-:Y:S01]  /*3160*/  FFMA R97, R97, R14, R42 ;  /* 0x0000000e61617223 */ /* 0x000fe2000000002a */
[----:B------:R-:W-:Y:S02]  /*3170*/  IADD3 R34, P4, R34, UR6, RZ ;  /* 0x0000000622227c10 */ /* 0x000fe4000ff9e0ff */
[----:B------:R-:W-:Y:S02]  /*3180*/  IADD3 R42, P5, R22, R36, RZ ;  /* 0x00000024162a7210 */ /* 0x000fe40007fbe0ff */
[----:B------:R4:W-:Y:S01]  /*3190*/  @P2 STG.E desc[UR20][R32.64], R97 ;  /* 0x0000006120002986 */ /* 0x0009e2000c101914 */
[----:B------:R-:W-:-:S05]  /*31a0*/  IADD3.X R35, R35, UR7, RZ, P4, !PT ;  /* 0x0000000723237c10 */ /* 0x000fca000a7fe4ff */
[----:B------:R-:W-:Y:S05]  /*31b0*/  @!P1 BRA `(.L_x_49) ;  /* 0x0000000000049947 */ /* 0x000fea0003800000 */
[----:B------:R0:W5:Y:S02]  /*31c0*/  LDG.E.LTC128B R46, desc[UR20][R34.64] ;  /* 0x00000014222e7981 */ /* 0x000164000c1e1920 */
.L_x_49:
[----:B------:R-:W-:Y:S05]  /*31d0*/  BSYNC B1 ;  /* 0x0000000000017941 */ /* 0x000fea0003800000 */
.L_x_48:
[----:B0----5:R-:W-:Y:S01]  /*31e0*/  FMUL R34, R46, R15 ;  /* 0x0000000f2e227220 */ /* 0x021fe20000400000 */
[----:B------:R-:W-:Y:S01]  /*31f0*/  IMAD.X R43, R5, 0x1, R37, P5 ;  /* 0x00000001052b7824 */ /* 0x000fe200028e0625 */
[----:B------:R-:W-:Y:S01]  /*3200*/  ISETP.GT.AND P2, PT, R44, 0x8, P0 ;  /* 0x000000082c00780c */ /* 0x000fe20000744270 */
[----:B------:R-:W-:Y:S01]  /*3210*/  BSSY B1, `(.L_x_50) ;  /* 0x0000007000017945 */ /* 0x000fe20003800000 */
[----:B------:R-:W-:Y:S01]  /*3220*/  FFMA R95, R95, R14, R34 ;  /* 0x0000000e5f5f7223 */ /* 0x000fe20000000022 */
[----:B------:R-:W-:-:S04]  /*3230*/  IADD3 R34, P0, R38, UR6, RZ ;  /* 0x0000000626227c10 */ /* 0x000fc8000ff1e0ff */
[----:B------:R0:W-:Y:S01]  /*3240*/  @P1 STG.E desc[UR20][R42.64], R95 ;  /* 0x0000005f2a001986 */ /* 0x0001e2000c101914 */
[----:B------:R-:W-:-:S05]  /*3250*/  IADD3.X R35, R39, UR7, RZ, P0, !PT ;  /* 0x0000000727237c10 */ /* 0x000fca00087fe4ff */
[----:B------:R-:W-:Y:S05]  /*3260*/  @!P2 BRA `(.L_x_51) ;  /* 0x000000000004a947 */ /* 0x000fea0003800000 */
[----:B------:R0:W5:Y:S02]  /*3270*/  LDG.E.LTC128B R46, desc[UR20][R34.64] ;  /* 0x00000014222e7981 */ /* 0x000164000c1e1920 */
.L_x_51:
[----:B------:R-:W-:Y:S05]  /*3280*/  BSYNC B1 ;  /* 0x0000000000017941 */ /* 0x000fea0003800000 */
.L_x_50:
[----:B0-----:R-:W-:Y:S01]  /*3290*/  IADD3 R34, P5, R22, R40, RZ ;  /* 0x0000002816227210 */ /* 0x001fe20007fbe0ff */
        /* <DEDUP_REMOVED lines=9> */
[----:B--2---:R-:W-:-:S02]  /*3330*/  IADD3 R38, P5, R30, R24, RZ ;  /* 0x000000181e267210 */ /* 0x004fc40007fbe0ff */
[----:B------:R-:W-:-:S06]  /*3340*/  IADD3.X R37, R29, UR9, RZ, P6, !PT ;  /* 0x000000091d257c10 */ /* 0x000fcc000b7fe4ff */
[----:B------:R-:W-:Y:S05]  /*3350*/  @!P4 BRA `(.L_x_53) ;  /* 0x000000000004c947 */ /* 0x000fea0003800000 */
[----:B------:R2:W5:Y:S02]  /*3360*/  LDG.E.LTC128B R46, desc[UR20][R36.64] ;  /* 0x00000014242e7981 */ /* 0x000564000c1e1920 */
.L_x_53:
[----:B------:R-:W-:Y:S05]  /*3370*/  BSYNC B1 ;  /* 0x0000000000017941 */ /* 0x000fea0003800000 */
.L_x_52:
[----:B0----5:R-:W-:Y:S01]  /*3380*/  FMUL R34, R46, R15 ;  /* 0x0000000f2e227220 */ /* 0x021fe20000400000 */
[----:B------:R-:W-:Y:S01]  /*3390*/  IMAD.X R39, R31, 0x1, R6, P5 ;  /* 0x000000011f277824 */ /* 0x000fe200028e0606 */
[----:B------:R-:W-:Y:S01]  /*33a0*/  ISETP.GT.AND P2, PT, R44, RZ, P0 ;  /* 0x000000ff2c00720c */ /* 0x000fe20000744270 */
        /* <DEDUP_REMOVED lines=8> */
.L_x_55:
[----:B------:R-:W-:Y:S05]  /*3430*/  BSYNC B1 ;  /* 0x0000000000017941 */ /* 0x000fea0003800000 */
.L_x_54:
        /* <DEDUP_REMOVED lines=11> */
.L_x_57:
[----:B------:R-:W-:Y:S05]  /*34f0*/  BSYNC B1 ;  /* 0x0000000000017941 */ /* 0x000fea0003800000 */
.L_x_56:
[----:B0----5:R-:W-:Y:S01]  /*3500*/  FMUL R28, R46, R15 ;  /* 0x0000000f2e1c7220 */ /* 0x021fe20000400000 */
[----:B------:R-:W-:Y:S01]  /*3510*/  IMAD.X R43, R31, 0x1, R5, P5 ;  /* 0x000000011f2b7824 */ /* 0x000fe200028e0605 */
[----:B------:R-:W-:Y:S01]  /*3520*/  ISETP.GT.AND P2, PT, R44, 0x8, P0 ;  /* 0x000000082c00780c */ /* 0x000fe20000744270 */
[----:B------:R-:W-:Y:S01]  /*3530*/  BSSY B1, `(.L_x_58) ;  /* 0x0000007000017945 */ /* 0x000fe20003800000 */
[----:B------:R-:W-:Y:S01]  /*3540*/  FFMA R87, R87, R14, R28 ;  /* 0x0000000e57577223 */ /* 0x000fe2000000001c */
[----:B---3--:R-:W-:-:S04]  /*3550*/  IADD3 R26, P0, R26, UR6, RZ ;  /* 0x000000061a1a7c10 */ /* 0x008fc8000ff1e0ff */
[----:B------:R0:W-:Y:S01]  /*3560*/  @P1 STG.E desc[UR20][R42.64], R87 ;  /* 0x000000572a001986 */ /* 0x0001e2000c101914 */
[----:B------:R-:W-:-:S05]  /*3570*/  IADD3.X R27, R27, UR7, RZ, P0, !PT ;  /* 0x000000071b1b7c10 */ /* 0x000fca00087fe4ff */
[----:B------:R-:W-:Y:S05]  /*3580*/  @!P2 BRA `(.L_x_59) ;  /* 0x000000000004a947 */ /* 0x000fea0003800000 */
[----:B------:R3:W5:Y:S02]  /*3590*/  LDG.E.LTC128B R46, desc[UR20][R26.64] ;  /* 0x000000141a2e7981 */ /* 0x000764000c1e1920 */
.L_x_59:
[----:B------:R-:W-:Y:S05]  /*35a0*/  BSYNC B1 ;  /* 0x0000000000017941 */ /* 0x000fea0003800000 */
.L_x_58:
[----:B---3--:R-:W-:Y:S01]  /*35b0*/  IADD3 R26, P5, R32, R22, RZ ;  /* 0x00000016201a7210 */ /* 0x008fe20007fbe0ff */
        /* <DEDUP_REMOVED lines=9> */
[----:B-1----:R-:W-:-:S02]  /*3650*/  IADD3 R30, P5, R38, R24, RZ ;  /* 0x00000018261e7210 */ /* 0x002fc40007fbe0ff */
[----:B------:R-:W-:-:S06]  /*3660*/  IADD3.X R29, R37, UR9, RZ, P6, !PT ;  /* 0x00000009251d7c10 */ /* 0x000fcc000b7fe4ff */
[----:B------:R-:W-:Y:S05]  /*3670*/  @!P4 BRA `(.L_x_61) ;  /* 0x000000000004c947 */ /* 0x000fea0003800000 */
[----:B------:R1:W5:Y:S02]  /*3680*/  LDG.E.LTC128B R46, desc[UR20][R28.64] ;  /* 0x000000141c2e7981 */ /* 0x000364000c1e1920 */
.L_x_61:
[----:B------:R-:W-:Y:S05]  /*3690*/  BSYNC B1 ;  /* 0x0000000000017941 */ /* 0x000fea0003800000 */
.L_x_60:
[----:B---3-5:R-:W-:Y:S01]  /*36a0*/  FMUL R26, R46, R15 ;  /* 0x0000000f2e1a7220 */ /* 0x028fe20000400000 */
[----:B------:R-:W-:Y:S01]  /*36b0*/  IMAD.X R31, R39, 0x1, R6, P5 ;  /* 0x00000001271f7824 */ /* 0x000fe200028e0606 */
[----:B------:R-:W-:Y:S01]  /*36c0*/  ISETP.GT.AND P2, PT, R44, RZ, P0 ;  /* 0x000000ff2c00720c */ /* 0x000fe20000744270 */
[----:B------:R-:W-:Y:S01]  /*36d0*/  BSSY B1, `(.L_x_62) ;  /* 0x0000008000017945 */ /* 0x000fe20003800000 */
[----:B------:R-:W-:Y:S01]  /*36e0*/  FFMA R83, R83, R14, R26 ;  /* 0x0000000e53537223 */ /* 0x000fe2000000001a */
[----:B------:R-:W-:Y:S02]  /*36f0*/  IADD3 R26, P6, R34, UR8, RZ ;  /* 0x00000008221a7c10 */ /* 0x000fe4000ffde0ff */
[----:B----4-:R-:W-:Y:S02]  /*3700*/  IADD3 R32, P5, R40, R24, RZ ;  /* 0x0000001828207210 */ /* 0x010fe40007fbe0ff */
[----:B------:R3:W-:Y:S01]  /*3710*/  @P4 STG.E desc[UR20][R30.64], R83 ;  /* 0x000000531e004986 */ /* 0x0007e2000c101914 */
[----:B------:R-:W-:-:S05]  /*3720*/  IADD3.X R27, R35, UR9, RZ, P6, !PT ;  /* 0x00000009231b7c10 */ /* 0x000fca000b7fe4ff */
[----:B------:R-:W-:Y:S05]  /*3730*/  @!P2 BRA `(.L_x_63) ;  /* 0x000000000004a947 */ /* 0x000fea0003800000 */
[----:B------:R4:W5:Y:S02]  /*3740*/  LDG.E.LTC128B R46, desc[UR20][R26.64] ;  /* 0x000000141a2e7981 */ /* 0x000964000c1e1920 */
.L_x_63:
[----:B------:R-:W-:Y:S05]  /*3750*/  BSYNC B1 ;  /* 0x0000000000017941 */ /* 0x000fea0003800000 */
.L_x_62:
[----:B0----5:R-:W-:Y:S01]  /*3760*/  FMUL R42, R46, R15 ;  /* 0x0000000f2e2a7220 */ /* 0x021fe20000400000 */
[----:B------:R-:W-:Y:S01]  /*3770*/  IMAD.X R33, R41, 0x1, R6, P5 ;  /* 0x0000000129217824 */ /* 0x000fe200028e0606 */
[----:B------:R-:W-:Y:S01]  /*3780*/  ISETP.GT.AND P1, PT, R44, 0x8, P1 ;  /* 0x000000082c00780c */ /* 0x000fe20000f24270 */
[----:B------:R-:W-:Y:S01]  /*3790*/  BSSY B1, `(.L_x_64) ;  /* 0x0000008000017945 */ /* 0x000fe20003800000 */
[----:B------:R-:W-:Y:S01]  /*37a0*/  FFMA R81, R81, R14, R42 ;  /* 0x0000000e51517223 */ /* 0x000fe2000000002a */
[----:B--2---:R-:W-:Y:S02]  /*37b0*/  IADD3 R36, P4, R36, UR6, RZ ;  /* 0x0000000624247c10 */ /* 0x004fe4000ff9e0ff */
[----:B------:R-:W-:Y:S02]  /*37c0*/  IADD3 R42, P5, R38, R22, RZ ;  /* 0x00000016262a7210 */ /* 0x000fe40007fbe0ff */
[----:B------:R0:W-:Y:S01]  /*37d0*/  @P2 STG.E desc[UR20][R32.64], R81 ;  /* 0x0000005120002986 */ /* 0x0001e2000c101914 */
[----:B------:R-:W-:-:S05]  /*37e0*/  IADD3.X R37, R37, UR7, RZ, P4, !PT ;  /* 0x0000000725257c10 */ /* 0x000fca000a7fe4ff */
[----:B------:R-:W-:Y:S05]  /*37f0*/  @!P1 BRA `(.L_x_65) ;  /* 0x0000000000049947 */ /* 0x000fea0003800000 */
[----:B------:R2:W5:Y:S02]  /*3800*/  LDG.E.LTC128B R46, desc[UR20][R36.64] ;  /* 0x00000014242e7981 */ /* 0x000564000c1e1920 */
.L_x_65:
[----:B------:R-:W-:Y:S05]  /*3810*/  BSYNC B1 ;  /* 0x0000000000017941 */ /* 0x000fea0003800000 */
.L_x_64:
[----:B--2--5:R-:W-:Y:S01]  /*3820*/  FMUL R36, R46, R15 ;  /* 0x0000000f2e247220 */ /* 0x024fe20000400000 */
        /* <DEDUP_REMOVED lines=9> */
.L_x_67:
[----:B------:R-:W-:Y:S05]  /*38c0*/  BSYNC B1 ;  /* 0x0000000000017941 */ /* 0x000fea0003800000 */
.L_x_66:
        /* <DEDUP_REMOVED lines=10> */
[----:B------:R-:W-:-:S02]  /*3970*/  IADD3 R38, P5, R30, R24, RZ ;  /* 0x000000181e267210 */ /* 0x000fc40007fbe0ff */
[----:B------:R-:W-:-:S06]  /*3980*/  IADD3.X R37, R29, UR9, RZ, P6, !PT ;  /* 0x000000091d257c10 */ /* 0x000fcc000b7fe4ff */
[----:B------:R-:W-:Y:S05]  /*3990*/  @!P4 BRA `(.L_x_69) ;  /* 0x000000000004c947 */ /* 0x000fea0003800000 */
[----:B------:R0:W5:Y:S02]  /*39a0*/  LDG.E.LTC128B R46, desc[UR20][R36.64] ;  /* 0x00000014242e7981 */ /* 0x000164000c1e1920 */
.L_x_69:
[----:B------:R-:W-:Y:S05]  /*39b0*/  BSYNC B1 ;  /* 0x0000000000017941 */ /* 0x000fea0003800000 */
.L_x_68:
        /* <DEDUP_REMOVED lines=11> */
.L_x_71:
[----:B------:R-:W-:Y:S05]  /*3a70*/  BSYNC B1 ;  /* 0x0000000000017941 */ /* 0x000fea0003800000 */
.L_x_70:
[----:B--2--5:R-:W-:Y:S01]  /*3a80*/  FMUL R42, R46, R15 ;  /* 0x0000000f2e2a7220 */ /* 0x024fe20000400000 */
[----:B------:R-:W-:Y:S01]  /*3a90*/  IMAD.X R41, R33, 0x1, R6, P5 ;  /* 0x0000000121297824 */ /* 0x000fe200028e0606 */
[----:B------:R-:W-:Y:S01]  /*3aa0*/  ISETP.GT.AND P1, PT, R44, 0x8, P1 ;  /* 0x000000082c00780c */ /* 0x000fe20000f24270 */
[----:B------:R-:W-:Y:S01]  /*3ab0*/  BSSY B1, `(.L_x_72) ;  /* 0x0000008000017945 */ /* 0x000fe20003800000 */
[----:B------:R-:W-:Y:S01]  /*3ac0*/  FFMA R73, R73, R14, R42 ;  /* 0x0000000e49497223 */ /* 0x000fe2000000002a */
[----:B-1----:R-:W-:Y:S02]  /*3ad0*/  IADD3 R28, P4, R28, UR6, RZ ;  /* 0x000000061c1c7c10 */ /* 0x002fe4000ff9e0ff */
[----:B------:R-:W-:Y:S02]  /*3ae0*/  IADD3 R42, P5, R30, R22, RZ ;  /* 0x000000161e2a7210 */ /* 0x000fe40007fbe0ff */
[----:B------:R1:W-:Y:S01]  /*3af0*/  @P2 STG.E desc[UR20][R40.64], R73 ;  /* 0x0000004928002986 */ /* 0x0003e2000c101914 */
[----:B------:R-:W-:-:S05]  /*3b00*/  IADD3.X R29, R29, UR7, RZ, P4, !PT ;  /* 0x000000071d1d7c10 */ /* 0x000fca000a7fe4ff */
[----:B------:R-:W-:Y:S05]  /*3b10*/  @!P1 BRA `(.L_x_73) ;  /* 0x0000000000049947 */ /* 0x000fea0003800000 */
[----:B------:R2:W5:Y:S02]  /*3b20*/  LDG.E.LTC128B R46, desc[UR20][R28.64] ;  /* 0x000000141c2e7981 */ /* 0x000564000c1e1920 */
.L_x_73:
[----:B------:R-:W-:Y:S05]  /*3b30*/  BSYNC B1 ;  /* 0x0000000000017941 */ /* 0x000fea0003800000 */
.L_x_72:
[----:B--2--5:R-:W-:Y:S01]  /*3b40*/  FMUL R28, R46, R15 ;  /* 0x0000000f2e1c7220 */ /* 0x024fe20000400000 */
[----:B------:R-:W-:Y:S01]  /*3b50*/  IMAD.X R43, R31, 0x1, R5, P5 ;  /* 0x000000011f2b7824 */ /* 0x000fe200028e0605 */
[----:B------:R-:W-:Y:S01]  /*3b60*/  ISETP.GT.AND P0, PT, R44, 0x8, P0 ;  /* 0x000000082c00780c */ /* 0x000fe20000704270 */
[----:B------:R-:W-:Y:S01]  /*3b70*/  BSSY B1, `(.L_x_74) ;  /* 0x0000007000017945 */ /* 0x000fe20003800000 */
[----:B------:R-:W-:Y:S01]  /*3b80*/  FFMA R71, R71, R14, R28 ;  /* 0x0000000e47477223 */ /* 0x000fe2000000001c */
[----:B----4-:R-:W-:-:S04]  /*3b90*/  IADD3 R26, P2, R26, UR6, RZ ;  /* 0x000000061a1a7c10 */ /* 0x010fc8000ff5e0ff */
[----:B------:R2:W-:Y:S01]  /*3ba0*/  @P1 STG.E desc[UR20][R42.64], R71 ;  /* 0x000000472a001986 */ /* 0x0005e2000c101914 */
[----:B------:R-:W-:-:S05]  /*3bb0*/  IADD3.X R27, R27, UR7, RZ, P2, !PT ;  /* 0x000000071b1b7c10 */ /* 0x000fca00097fe4ff */
[----:B------:R-:W-:Y:S05]  /*3bc0*/  @!P0 BRA `(.L_x_75) ;  /* 0x0000000000048947 */ /* 0x000fea0003800000 */
[----:B------:R4:W5:Y:S02]  /*3bd0*/  LDG.E.LTC128B R46, desc[UR20][R26.64] ;  /* 0x000000141a2e7981 */ /* 0x000964000c1e1920 */
.L_x_75:
[----:B------:R-:W-:Y:S05]  /*3be0*/  BSYNC B1 ;  /* 0x0000000000017941 */ /* 0x000fea0003800000 */
.L_x_74:
[----:B----4-:R-:W-:Y:S01]  /*3bf0*/  IADD3 R26, P2, R32, R22, RZ ;  /* 0x00000016201a7210 */ /* 0x010fe20007f5e0ff */
        /* <DEDUP_REMOVED lines=9> */
[----:B---3--:R-:W-:-:S02]  /*3c90*/  IADD3 R30, P6, R38, R24, RZ ;  /* 0x00000018261e7210 */ /* 0x008fc40007fde0ff */
[----:B------:R-:W-:-:S06]  /*3ca0*/  IADD3.X R29, R37, UR9, RZ, P2, !PT ;  /* 0x00000009251d7c10 */ /* 0x000fcc00097fe4ff */
[----:B------:R-:W-:Y:S05]  /*3cb0*/  @!P5 BRA `(.L_x_77) ;  /* 0x000000000004d947 */ /* 0x000fea0003800000 */
[----:B------:R3:W5:Y:S02]  /*3cc0*/  LDG.E.LTC128B R46, desc[UR20][R28.64] ;  /* 0x000000141c2e7981 */ /* 0x000764000c1e1920 */
.L_x_77:
[----:B------:R-:W-:Y:S05]  /*3cd0*/  BSYNC B1 ;  /* 0x0000000000017941 */ /* 0x000fea0003800000 */
.L_x_76:
[----:B----45:R-:W-:Y:S01]  /*3ce0*/  FMUL R26, R46, R15 ;  /* 0x0000000f2e1a7220 */ /* 0x030fe20000400000 */
[----:B------:R-:W-:Y:S01]  /*3cf0*/  IMAD.X R31, R39, 0x1, R6, P6 ;  /* 0x00000001271f7824 */ /* 0x000fe200030e0606 */
[----:B------:R-:W-:Y:S01]  /*3d00*/  ISETP.GT.AND P2, PT, R44, RZ, P1 ;  /* 0x000000ff2c00720c */ /* 0x000fe20000f44270 */
[----:B------:R-:W-:Y:S01]  /*3d10*/  BSSY B1, `(.L_x_78) ;  /* 0x0000007000017945 */ /* 0x000fe20003800000 */
[----:B------:R-:W-:Y:S01]  /*3d20*/  FFMA R67, R67, R14, R26 ;  /* 0x0000000e43437223 */ /* 0x000fe2000000001a */
[----:B------:R-:W-:-:S04]  /*3d30*/  IADD3 R48, P0, R34, UR8, RZ ;  /* 0x0000000822307c10 */ /* 0x000fc8000ff1e0ff */
[----:B------:R4:W-:Y:S01]  /*3d40*/  @P5 STG.E desc[UR20][R30.64], R67 ;  /* 0x000000431e005986 */ /* 0x0009e2000c101914 */
[----:B------:R-:W-:-:S05]  /*3d50*/  IADD3.X R49, R35, UR9, RZ, P0, !PT ;  /* 0x0000000923317c10 */ /* 0x000fca00087fe4ff */
[----:B------:R-:W-:Y:S05]  /*3d60*/  @!P2 BRA `(.L_x_79) ;  /* 0x000000000004a947 */ /* 0x000fea0003800000 */
[----:B------:R0:W5:Y:S02]  /*3d70*/  LDG.E.LTC128B R46, desc[UR20][R48.64] ;  /* 0x00000014302e7981 */ /* 0x000164000c1e1920 */
.L_x_79:
[----:B------:R-:W-:Y:S05]  /*3d80*/  BSYNC B1 ;  /* 0x0000000000017941 */ /* 0x000fea0003800000 */
.L_x_78:
[----:B------:R-:W-:Y:S01]  /*3d90*/  IADD3 R26, P5, R40, R24, RZ ;  /* 0x00000018281a7210 */ /* 0x000fe20007fbe0ff */
[----:B-----5:R-:W-:Y:S01]  /*3da0*/  FMUL R32, R46, R15 ;  /* 0x0000000f2e207220 */ /* 0x020fe20000400000 */
[----:B------:R-:W-:Y:S01]  /*3db0*/  ISETP.GT.AND P4, PT, R44, 0x8, P4 ;  /* 0x000000082c00780c */ /* 0x000fe20002784270 */
[----:B------:R-:W-:Y:S01]  /*3dc0*/  BSSY B1, `(.L_x_80) ;  /* 0x000000a000017945 */ /* 0x000fe20003800000 */
[----:B------:R-:W-:Y:S01]  /*3dd0*/  ISETP.GT.AND P0, PT, R4, 0x38, PT ;  /* 0x000000380400780c */ /* 0x000fe20003f04270 */
[----:B------:R-:W-:Y:S01]  /*3de0*/  FFMA R65, R65, R14, R32 ;  /* 0x0000000e41417223 */ /* 0x000fe20000000020 */
[----:B------:R-:W-:Y:S01]  /*3df0*/  IMAD.X R27, R41, 0x1, R6, P5 ;  /* 0x00000001291b7824 */ /* 0x000fe200028e0606 */
[----:B------:R-:W-:Y:S02]  /*3e00*/  IADD3 R32, P6, R36, UR6, RZ ;  /* 0x0000000624207c10 */ /* 0x000fe4000ffde0ff */
[----:B--2---:R-:W-:Y:S02]  /*3e10*/  IADD3 R42, P5, R38, R22, RZ ;  /* 0x00000016262a7210 */ /* 0x004fe40007fbe0ff */
[----:B------:R2:W-:Y:S01]  /*3e20*/  @P2 STG.E desc[UR20][R26.64], R65 ;  /* 0x000000411a002986 */ /* 0x0005e2000c101914 */
[----:B------:R-:W-:-:S03]  /*3e30*/  IADD3.X R33, R37, UR7, RZ, P6, !PT ;  /* 0x0000000725217c10 */ /* 0x000fc6000b7fe4ff */
[----:B------:R-:W-:Y:S07]  /*3e40*/  @!P4 BRA `(.L_x_81) ;  /* 0x000000000004c947 */ /* 0x000fee0003800000 */
[----:B------:R0:W5:Y:S02]  /*3e50*/  LDG.E.LTC128B R46, desc[UR20][R32.64] ;  /* 0x00000014202e7981 */ /* 0x000164000c1e1920 */
.L_x_81:
[----:B------:R-:W-:Y:S05]  /*3e60*/  BSYNC B1 ;  /* 0x0000000000017941 */ /* 0x000fea0003800000 */
.L_x_80:
[----:B0----5:R-:W-:Y:S01]  /*3e70*/  FMUL R32, R46, R15 ;  /* 0x0000000f2e207220 */ /* 0x021fe20000400000 */
[----:B------:R-:W-:Y:S01]  /*3e80*/  IMAD.X R43, R39, 0x1, R5, P5 ;  /* 0x00000001272b7824 */ /* 0x000fe200028e0605 */
[----:B------:R-:W-:Y:S01]  /*3e90*/  ISETP.GT.AND P1, PT, R44, 0x8, P1 ;  /* 0x000000082c00780c */ /* 0x000fe20000f24270 */
[----:B------:R-:W-:Y:S01]  /*3ea0*/  BSSY B1, `(.L_x_82) ;  /* 0x0000008000017945 */ /* 0x000fe20003800000 */
[----:B------:R-:W-:Y:S01]  /*3eb0*/  FFMA R63, R63, R14, R32 ;  /* 0x0000000e3f3f7223 */ /* 0x000fe20000000020 */
[----:B------:R-:W-:Y:S02]  /*3ec0*/  IADD3 R32, P5, R34, UR6, RZ ;  /* 0x0000000622207c10 */ /* 0x000fe4000ffbe0ff */
[----:B------:R-:W-:Y:S02]  /*3ed0*/  ISETP.GT.AND P2, PT, R4, 0x39, PT ;  /* 0x000000390400780c */ /* 0x000fe40003f44270 */
[----:B------:R0:W-:Y:S01]  /*3ee0*/  @P4 STG.E desc[UR20][R42.64], R63 ;  /* 0x0000003f2a004986 */ /* 0x0001e2000c101914 */
[----:B------:R-:W-:-:S05]  /*3ef0*/  IADD3.X R33, R35, UR7, RZ, P5, !PT ;  /* 0x0000000723217c10 */ /* 0x000fca000affe4ff */
[----:B------:R-:W-:Y:S05]  /*3f00*/  @!P1 BRA `(.L_x_83) ;  /* 0x0000000000049947 */ /* 0x000fea0003800000 */
[----:B------:R0:W5:Y:S02]  /*3f10*/  LDG.E.LTC128B R46, desc[UR20][R32.64] ;  /* 0x00000014202e7981 */ /* 0x000164000c1e1920 */
.L_x_83:
[----:B------:R-:W-:Y:S05]  /*3f20*/  BSYNC B1 ;  /* 0x0000000000017941 */ /* 0x000fea0003800000 */
.L_x_82:
[----:B0-----:R-:W-:Y:S01]  /*3f30*/  IADD3 R32, P6, R40, R22, RZ ;  /* 0x0000001628207210 */ /* 0x001fe20007fde0ff */
[----:B-----5:R-:W-:Y:S01]  /*3f40*/  FMUL R4, R46, R15 ;  /* 0x0000000f2e047220 */ /* 0x020fe20000400000 */
[----:B------:R-:W-:Y:S01]  /*3f50*/  ISETP.GT.AND P4, PT, R44, RZ, P0 ;  /* 0x000000ff2c00720c */ /* 0x000fe20000784270 */
[----:B------:R-:W-:Y:S01]  /*3f60*/  BSSY B1, `(.L_x_84) ;  /* 0x0000009000017945 */ /* 0x000fe20003800000 */
[----:B------:R-:W-:Y:S01]  /*3f70*/  IADD3 R34, P5, R30, R24, RZ ;  /* 0x000000181e227210 */ /* 0x000fe20007fbe0ff */
[----:B------:R-:W-:Y:S02]  /*3f80*/  IMAD.X R33, R41, 0x1, R5, P6 ;  /* 0x0000000129217824 */ /* 0x000fe400030e0605 */
[----:B------:R-:W-:-:S05]  /*3f90*/  FFMA R61, R61, R14, R4 ;  /* 0x0000000e3d3d7223 */ /* 0x000fca0000000004 */
[----:B------:R0:W-:Y:S03]  /*3fa0*/  @P1 STG.E desc[UR20][R32.64], R61 ;  /* 0x0000003d20001986 */ /* 0x0001e6000c101914 */
[----:B------:R-:W-:Y:S05]  /*3fb0*/  @!P4 BRA `(.L_x_85) ;  /* 0x00000000000cc947 */ /* 0x000fea0003800000 */
[----:B0-----:R-:W-:-:S04]  /*3fc0*/  IADD3 R32, P1, R28, UR8, RZ ;  /* 0x000000081c207c10 */ /* 0x001fc8000ff3e0ff */
[----:B------:R-:W-:-:S05]  /*3fd0*/  IADD3.X R33, R29, UR9, RZ, P1, !PT ;  /* 0x000000091d217c10 */ /* 0x000fca0008ffe4ff */
[----:B------:R0:W5:Y:S04]  /*3fe0*/  LDG.E.LTC128B R46, desc[UR20][R32.64] ;  /* 0x00000014202e7981 */ /* 0x000168000c1e1920 */
.L_x_85:
[----:B------:R-:W-:Y:S05]  /*3ff0*/  BSYNC B1 ;  /* 0x0000000000017941 */ /* 0x000fea0003800000 */
.L_x_84:
[----:B-----5:R-:W-:Y:S01]  /*4000*/  FMUL R4, R46, R15 ;  /* 0x0000000f2e047220 */ /* 0x020fe20000400000 */
[----:B------:R-:W-:Y:S01]  /*4010*/  IMAD.X R35, R31, 0x1, R6, P5 ;  /* 0x000000011f237824 */ /* 0x000fe200028e0606 */
[----:B------:R-:W-:Y:S01]  /*4020*/  ISETP.GT.AND P1, PT, R44, RZ, P2 ;  /* 0x000000ff2c00720c */ /* 0x000fe20001724270 */
[----:B------:R-:W-:Y:S01]  /*4030*/  BSSY B1, `(.L_x_86) ;  /* 0x0000008000017945 */ /* 0x000fe20003800000 */
[----:B------:R-:W-:Y:S01]  /*4040*/  FFMA R59, R59, R14, R4 ;  /* 0x0000000e3b3b7223 */ /* 0x000fe20000000004 */
[----:B0-----:R-:W-:Y:S02]  /*4050*/  IADD3 R32, P5, R26, R24, RZ ;  /* 0x000000181a207210 */ /* 0x001fe40007fbe0ff */
[----:B------:R-:W-:Y:S02]  /*4060*/  IADD3 R24, P6, R48, UR8, RZ ;  /* 0x0000000830187c10 */ /* 0x000fe4000ffde0ff */
[----:B------:R0:W-:Y:S02]  /*4070*/  @P4 STG.E desc[UR20][R34.64], R59 ;  /* 0x0000003b22004986 */ /* 0x0001e4000c101914 */
[----:B------:R-:W-:-:S04]  /*4080*/  IADD3.X R25, R49, UR9, RZ, P6, !PT ;  /* 0x0000000931197c10 */ /* 0x000fc8000b7fe4ff */
[----:B------:R-:W-:Y:S05]  /*4090*/  @!P1 BRA `(.L_x_87) ;  /* 0x0000000000049947 */ /* 0x000fea0003800000 */
[----:B------:R0:W5:Y:S02]  /*40a0*/  LDG.E.LTC128B R46, desc[UR20][R24.64] ;  /* 0x00000014182e7981 */ /* 0x000164000c1e1920 */
.L_x_87:
[----:B------:R-:W-:Y:S05]  /*40b0*/  BSYNC B1 ;  /* 0x0000000000017941 */ /* 0x000fea0003800000 */
.L_x_86:
[----:B-----5:R-:W-:Y:S01]  /*40c0*/  FMUL R4, R46, R15 ;  /* 0x0000000f2e047220 */ /* 0x020fe20000400000 */
[----:B------:R-:W-:Y:S01]  /*40d0*/  IMAD.X R33, R27, 0x1, R6, P5 ;  /* 0x000000011b217824 */ /* 0x000fe200028e0606 */
[----:B------:R-:W-:Y:S01]  /*40e0*/  ISETP.GT.AND P0, PT, R44, 0x8, P0 ;  /* 0x000000082c00780c */ /* 0x000fe20000704270 */
[----:B------:R-:W-:Y:S01]  /*40f0*/  BSSY B1, `(.L_x_88) ;  /* 0x0000008000017945 */ /* 0x000fe20003800000 */
[----:B------:R-:W-:Y:S01]  /*4100*/  FFMA R57, R57, R14, R4 ;  /* 0x0000000e39397223 */ /* 0x000fe20000000004 */
[----:B0-----:R-:W-:Y:S02]  /*4110*/  IADD3 R24, P4, R28, UR6, RZ ;  /* 0x000000061c187c10 */ /* 0x001fe4000ff9e0ff */
[----:B------:R-:W-:Y:S02]  /*4120*/  IADD3 R34, P5, R30, R22, RZ ;  /* 0x000000161e227210 */ /* 0x000fe40007fbe0ff */
[----:B------:R0:W-:Y:S01]  /*4130*/  @P1 STG.E desc[UR20][R32.64], R57 ;  /* 0x0000003920001986 */ /* 0x0001e2000c101914 */
[----:B------:R-:W-:-:S05]  /*4140*/  IADD3.X R25, R29, UR7, RZ, P4, !PT ;  /* 0x000000071d197c10 */ /* 0x000fca000a7fe4ff */
[----:B------:R-:W-:Y:S05]  /*4150*/  @!P0 BRA `(.L_x_89) ;  /* 0x0000000000048947 */ /* 0x000fea0003800000 */
[----:B------:R0:W5:Y:S02]  /*4160*/  LDG.E.LTC128B R46, desc[UR20][R24.64] ;  /* 0x00000014182e7981 */ /* 0x000164000c1e1920 */
.L_x_89:
[----:B------:R-:W-:Y:S05]  /*4170*/  BSYNC B1 ;  /* 0x0000000000017941 */ /* 0x000fea0003800000 */
.L_x_88:
[----:B------:R-:W-:Y:S01]  /*4180*/  ISETP.GT.AND P2, PT, R44, 0x8, P2 ;  /* 0x000000082c00780c */ /* 0x000fe20001744270 */
[----:B-----5:R-:W-:Y:S01]  /*4190*/  FMUL R4, R46, R15 ;  /* 0x0000000f2e047220 */ /* 0x020fe20000400000 */
[----:B------:R-:W-:Y:S01]  /*41a0*/  IMAD.X R35, R31, 0x1, R5, P5 ;  /* 0x000000011f237824 */ /* 0x000fe200028e0605 */
[----:B------:R-:W-:Y:S02]  /*41b0*/  BSSY B1, `(.L_x_90) ;  /* 0x0000007000017945 */ /* 0x000fe40003800000 */
[----:B------:R-:W-:-:S05]  /*41c0*/  FFMA R23, R23, R14, R4 ;  /* 0x0000000e17177223 */ /* 0x000fca0000000004 */
[----:B------:R1:W-:Y:S01]  /*41d0*/  @P0 STG.E desc[UR20][R34.64], R23 ;  /* 0x0000001722000986 */ /* 0x0003e2000c101914 */
[----:B0-----:R-:W-:-:S04]  /*41e0*/  IADD3 R24, P0, R48, UR6, RZ ;  /* 0x0000000630187c10 */ /* 0x001fc8000ff1e0ff */
[----:B------:R-:W-:Y:S01]  /*41f0*/  IADD3.X R25, R49, UR7, RZ, P0, !PT ;  /* 0x0000000731197c10 */ /* 0x000fe200087fe4ff */
[----:B------:R-:W-:Y:S08]  /*4200*/  @!P2 BRA `(.L_x_91) ;  /* 0x000000000004a947 */ /* 0x000ff00003800000 */
[----:B------:R0:W5:Y:S02]  /*4210*/  LDG.E.LTC128B R46, desc[UR20][R24.64] ;  /* 0x00000014182e7981 */ /* 0x000164000c1e1920 */
.L_x_91:
[----:B------:R-:W-:Y:S05]  /*4220*/  BSYNC B1 ;  /* 0x0000000000017941 */ /* 0x000fea0003800000 */
.L_x_90:
[----:B------:R-:W-:Y:S05]  /*4230*/  @!P2 BRA `(.L_x_92) ;  /* 0x0000000800d4a947 */ /* 0x000fea0003800000 */
[----:B------:R-:W-:Y:S01]  /*4240*/  IADD3 R22, P0, R26, R22, RZ ;  /* 0x000000161a167210 */ /* 0x000fe20007f1e0ff */
[----:B-----5:R-:W-:-:S04]  /*4250*/  FMUL R46, R46, R15 ;  /* 0x0000000f2e2e7220 */ /* 0x020fc80000400000 */
[----:B-1----:R-:W-:Y:S02]  /*4260*/  IMAD.X R23, R27, 0x1, R5, P0 ;  /* 0x000000011b177824 */ /* 0x002fe400000e0605 */
[----:B------:R-:W-:-:S05]  /*4270*/  FFMA R21, R21, R14, R46 ;  /* 0x0000000e15157223 */ /* 0x000fca000000002e */
[----:B------:R1:W-:Y:S01]  /*4280*/  STG.E desc[UR20][R22.64], R21 ;  /* 0x0000001516007986 */ /* 0x0003e2000c101914 */
[----:B------:R-:W-:Y:S05]  /*4290*/  BRA `(.L_x_92) ;  /* 0x0000000800bc7947 */ /* 0x000fea0003800000 */
.L_x_33:
[----:B------:R-:W-:Y:S01]  /*42a0*/  ULDC.64 UR6, c[0x0][0x6c0] ;  /* 0x0001b00000067ab9 */ /* 0x000fe20000000a00 */
[----:B------:R-:W-:Y:S01]  /*42b0*/  ISETP.GT.AND P2, PT, R4, 0x1, PT ;  /* 0x000000010400780c */ /* 0x000fe20003f44270 */
[-C--:B--2---:R-:W-:Y:S01]  /*42c0*/  FMUL R109, R109, R14.reuse ;  /* 0x0000000e6d6d7220 */ /* 0x084fe20000400000 */
[----:B------:R-:W-:Y:S01]  /*42d0*/  LEA R24, P0, R38, UR6, 0x2 ;  /* 0x0000000626187c11 */ /* 0x000fe2000f8010ff */
[-C--:B------:R-:W-:Y:S01]  /*42e0*/  FMUL R5, R62, R14.reuse ;  /* 0x0000000e3e057220 */ /* 0x080fe20000400000 */
[----:B------:R-:W-:Y:S01]  /*42f0*/  ISETP.GT.AND P4, PT, R44, RZ, P2 ;  /* 0x000000ff2c00720c */ /* 0x000fe20001784270 */
[----:B------:R-:W-:Y:S01]  /*4300*/  IMAD.SHL.U32 R39, R46, 0x20, RZ ;  /* 0x000000202e277824 */ /* 0x000fe200078e00ff */
[----:B------:R-:W-:Y:S01]  /*4310*/  LEA.HI.X R25, R38, UR7, R31, 0x2, P0 ;  /* 0x0000000726197c11 */ /* 0x000fe200080f141f */
[-C--:B------:R-:W-:Y:S01]  /*4320*/  FMUL R107, R107, R14.reuse ;  /* 0x0000000e6b6b7220 */ /* 0x080fe20000400000 */
[----:B------:R-:W-:Y:S01]  /*4330*/  ISETP.GT.AND P1, PT, R44, 0x8, P1 ;  /* 0x000000082c00780c */ /* 0x000fe20000f24270 */
[----:B------:R-:W-:Y:S01]  /*4340*/  FMUL R33, R60, R14 ;  /* 0x0000000e3c217220 */ /* 0x000fe20000400000 */
[----:B------:R-:W-:Y:S01]  /*4350*/  ISETP.GT.AND P0, PT, R4, 0x8, PT ;  /* 0x000000080400780c */ /* 0x000fe20003f04270 */
[----:B------:R-:W-:Y:S01]  /*4360*/  @P5 STG.E desc[UR20][R24.64], R109 ;  /* 0x0000006d18005986 */ /* 0x000fe2000c101914 */
[----:B------:R-:W-:Y:S01]  /*4370*/  LEA R26, P5, R46, R24, 0x2 ;  /* 0x000000182e1a7211 */ /* 0x000fe200078a10ff */
[-C--:B------:R-:W-:Y:S01]  /*4380*/  FMUL R105, R105, R14.reuse ;  /* 0x0000000e69697220 */ /* 0x080fe20000400000 */
[----:B------:R-:W-:Y:S01]  /*4390*/  ISETP.GT.AND P2, PT, R44, 0x8, P2 ;  /* 0x000000082c00780c */ /* 0x000fe20001744270 */
[-C--:B------:R-:W-:Y:S01]  /*43a0*/  FMUL R103, R103, R14.reuse ;  /* 0x0000000e67677220 */ /* 0x080fe20000400000 */
[C-C-:B------:R-:W-:Y:S01]  /*43b0*/  LEA.HI.X R27, R46.reuse, R25, R47.reuse, 0x2, P5 ;  /* 0x000000192e1b7211 */ /* 0x140fe200028f142f */
[-C--:B------:R-:W-:Y:S01]  /*43c0*/  FMUL R101, R101, R14.reuse ;  /* 0x0000000e65657220 */ /* 0x080fe20000400000 */
[----:B------:R-:W-:Y:S01]  /*43d0*/  SHF.L.U64.HI R37, R46, 0x5, R47 ;  /* 0x000000052e257819 */ /* 0x000fe2000001022f */
[----:B------:R-:W-:Y:S01]  /*43e0*/  FMUL R99, R99, R14 ;  /* 0x0000000e63637220 */ /* 0x000fe20000400000 */
[----:B------:R-:W-:Y:S01]  /*43f0*/  ISETP.GT.AND P5, PT, R44, RZ, P0 ;  /* 0x000000ff2c00720c */ /* 0x000fe200007a4270 */
[----:B------:R0:W-:Y:S01]  /*4400*/  @P4 STG.E desc[UR20][R26.64], R5 ;  /* 0x000000051a004986 */ /* 0x0001e2000c101914 */
[----:B------:R-:W-:Y:S01]  /*4410*/  IADD3 R28, P4, R39, R24, RZ ;  /* 0x00000018271c7210 */ /* 0x000fe20007f9e0ff */
[----:B------:R-:W-:Y:S01]  /*4420*/  FMUL R97, R97, R14 ;  /* 0x0000000e61617220 */ /* 0x000fe20000400000 */
[----:B------:R-:W-:Y:S01]  /*4430*/  IADD3 R30, P6, R39, R26, RZ ;  /* 0x0000001a271e7210 */ /* 0x000fe20007fde0ff */
[----:B------:R1:W-:Y:S01]  /*4440*/  @P1 STG.E desc[UR20][R24.64+0x20], R107 ;  /* 0x0000206b18001986 */ /* 0x0003e2000c101914 */
[----:B------:R-:W-:Y:S01]  /*4450*/  ISETP.GT.AND P1, PT, R4, 0x9, PT ;  /* 0x000000090400780c */ /* 0x000fe20003f24270 */
[C---:B------:R-:W-:Y:S01]  /*4460*/  IMAD.X R29, R37.reuse, 0x1, R25, P4 ;  /* 0x00000001251d7824 */ /* 0x040fe200020e0619 */
[C---:B------:R-:W-:Y:S01]  /*4470*/  ISETP.GT.AND P0, PT, R44.reuse, 0x8, P0 ;  /* 0x000000082c00780c */ /* 0x040fe20000704270 */
[----:B------:R2:W-:Y:S01]  /*4480*/  @P2 STG.E desc[UR20][R26.64+0x20], R33 ;  /* 0x000020211a002986 */ /* 0x0005e2000c101914 */
[----:B------:R-:W-:Y:S01]  /*4490*/  ISETP.GT.AND P4, PT, R44, RZ, P1 ;  /* 0x000000ff2c00720c */ /* 0x000fe20000f84270 */
[----:B------:R-:W-:Y:S01]  /*44a0*/  IMAD.X R31, R37, 0x1, R27, P6 ;  /* 0x00000001251f7824 */ /* 0x000fe200030e061b */
[----:B------:R-:W-:Y:S01]  /*44b0*/  IADD3 R41, P2, R39, 0x20, RZ ;  /* 0x0000002027297810 */ /* 0x000fe20007f5e0ff */
[----:B------:R-:W-:Y:S01]  /*44c0*/  @P5 STG.E desc[UR20][R28.64], R105 ;  /* 0x000000691c005986 */ /* 0x000fe2000c101914 */
[-C--:B0-----:R-:W-:Y:S01]  /*44d0*/  FMUL R5, R64, R14.reuse ;  /* 0x0000000e40057220 */ /* 0x081fe20000400000 */
[----:B------:R-:W-:Y:S01]  /*44e0*/  ISETP.GT.AND P1, PT, R44, 0x8, P1 ;  /* 0x000000082c00780c */ /* 0x000fe20000f24270 */
[----:B------:R-:W-:Y:S01]  /*44f0*/  FMUL R95, R95, R14 ;  /* 0x0000000e5f5f7220 */ /* 0x000fe20000400000 */
[----:B-1----:R-:W-:Y:S01]  /*4500*/  IADD3 R24, P5, R41, R24, RZ ;  /* 0x0000001829187210 */ /* 0x002fe20007fbe0ff */
[----:B------:R-:W-:Y:S01]  /*4510*/  IMAD.X R43, RZ, RZ, R37, P2 ;  /* 0x000000ffff2b7224 */ /* 0x000fe200010e0625 */
[----:B------:R-:W-:Y:S01]  /*4520*/  ISETP.GT.AND P2, PT, R4, 0x10, PT ;  /* 0x000000100400780c */ /* 0x000fe20003f44270 */
[----:B------:R-:W-:Y:S01]  /*4530*/  FMUL R93, R93, R14 ;  /* 0x0000000e5d5d7220 */ /* 0x000fe20000400000 */
[----:B------:R-:W-:Y:S01]  /*4540*/  IADD3 R32, P6, R39, R28, RZ ;  /* 0x0000001c27207210 */ /* 0x000fe20007fde0ff */
[----:B------:R-:W-:Y:S01]  /*4550*/  IMAD.X R25, R43, 0x1, R25, P5 ;  /* 0x000000012b197824 */ /* 0x000fe200028e0619 */
[----:B------:R-:W-:Y:S01]  /*4560*/  @P4 STG.E desc[UR20][R30.64], R5 ;  /* 0x000000051e004986 */ /* 0x000fe2000c101914 */
[----:B--2---:R-:W-:Y:S01]  /*4570*/  IADD3 R26, P4, R41, R26, RZ ;  /* 0x0000001a291a7210 */ /* 0x004fe20007f9e0ff */
[----:B------:R-:W-:Y:S01]  /*4580*/  FMUL R91, R91, R14 ;  /* 0x0000000e5b5b7220 */ /* 0x000fe20000400000 */
[----:B------:R-:W-:Y:S01]  /*4590*/  ISETP.GT.AND P5, PT, R44, RZ, P2 ;  /* 0x000000ff2c00720c */ /* 0x000fe200017a4270 */
[----:B------:R0:W-:Y:S01]  /*45a0*/  @P0 STG.E desc[UR20][R24.64], R103 ;  /* 0x0000006718000986 */ /* 0x0001e2000c101914 */
[----:B------:R-:W-:Y:S01]  /*45b0*/  ISETP.GT.AND P0, PT, R4, 0x11, PT ;  /* 0x000000110400780c */ /* 0x000fe20003f04270 */
[----:B------:R-:W-:-:S02]  /*45c0*/  IMAD.X R27, R43, 0x1, R27, P4 ;  /* 0x000000012b1b7824 */ /* 0x000fc400020e061b */
[-C--:B------:R-:W-:Y:S01]  /*45d0*/  FMUL R89, R89, R14.reuse ;  /* 0x0000000e59597220 */ /* 0x080fe20000400000 */
[----:B------:R-:W-:Y:S01]  /*45e0*/  IMAD.X R33, R37, 0x1, R29, P6 ;  /* 0x0000000125217824 */ /* 0x000fe200030e061d */
[C---:B------:R-:W-:Y:S01]  /*45f0*/  ISETP.GT.AND P4, PT, R44.reuse, RZ, P0 ;  /* 0x000000ff2c00720c */ /* 0x040fe20000784270 */
[-C--:B------:R-:W-:Y:S01]  /*4600*/  FMUL R87, R87, R14.reuse ;  /* 0x0000000e57577220 */ /* 0x080fe20000400000 */
[----:B------:R1:W-:Y:S01]  /*4610*/  @P1 STG.E desc[UR20][R26.64], R101 ;  /* 0x000000651a001986 */ /* 0x0003e2000c101914 */
[----:B------:R-:W-:Y:S01]  /*4620*/  ISETP.GT.AND P1, PT, R44, 0x8, P2 ;  /* 0x000000082c00780c */ /* 0x000fe20001724270 */
[----:B------:R-:W-:Y:S01]  /*4630*/  FMUL R85, R85, R14 ;  /* 0x0000000e55557220 */ /* 0x000fe20000400000 */
[----:B------:R-:W-:Y:S01]  /*4640*/  IADD3 R34, P2, R39, R30, RZ ;  /* 0x0000001e27227210 */ /* 0x000fe20007f5e0ff */
[----:B------:R-:W-:Y:S01]  /*4650*/  FMUL R83, R83, R14 ;  /* 0x0000000e53537220 */ /* 0x000fe20000400000 */
[----:B------:R-:W-:Y:S01]  /*4660*/  @P5 STG.E desc[UR20][R32.64], R99 ;  /* 0x0000006320005986 */ /* 0x000fe2000c101914 */
[----:B0-----:R-:W-:Y:S01]  /*4670*/  IADD3 R24, P5, R41, R28, RZ ;  /* 0x0000001c29187210 */ /* 0x001fe20007fbe0ff */
[-C--:B------:R-:W-:Y:S01]  /*4680*/  FMUL R81, R81, R14.reuse ;  /* 0x0000000e51517220 */ /* 0x080fe20000400000 */
[----:B------:R-:W-:Y:S01]  /*4690*/  IMAD.X R35, R37, 0x1, R31, P2 ;  /* 0x0000000125237824 */ /* 0x000fe200010e061f */
[----:B------:R-:W-:Y:S01]  /*46a0*/  ISETP.GT.AND P2, PT, R4, 0x18, PT ;  /* 0x000000180400780c */ /* 0x000fe20003f44270 */
[-C--:B------:R-:W-:Y:S01]  /*46b0*/  FMUL R79, R79, R14.reuse ;  /* 0x0000000e4f4f7220 */ /* 0x080fe20000400000 */
[C---:B------:R-:W-:Y:S01]  /*46c0*/  ISETP.GT.AND P0, PT, R44.reuse, 0x8, P0 ;  /* 0x000000082c00780c */ /* 0x040fe20000704270 */
[----:B------:R-:W-:Y:S01]  /*46d0*/  IMAD.X R25, R43, 0x1, R29, P5 ;  /* 0x000000012b197824 */ /* 0x000fe200028e061d */
[----:B------:R-:W-:Y:S01]  /*46e0*/  @P4 STG.E desc[UR20][R34.64], R97 ;  /* 0x0000006122004986 */ /* 0x000fe2000c101914 */
[----:B------:R-:W-:Y:S01]  /*46f0*/  ISETP.GT.AND P5, PT, R44, RZ, P2 ;  /* 0x000000ff2c00720c */ /* 0x000fe200017a4270 */
[----:B------:R-:W-:Y:S01]  /*4700*/  FMUL R77, R77, R14 ;  /* 0x0000000e4d4d7220 */ /* 0x000fe20000400000 */
[----:B-1----:R-:W-:Y:S01]  /*4710*/  IADD3 R26, P4, R41, R30, RZ ;  /* 0x0000001e291a7210 */ /* 0x002fe20007f9e0ff */
[----:B------:R0:W-:Y:S01]  /*4720*/  @P1 STG.E desc[UR20][R24.64], R95 ;  /* 0x0000005f18001986 */ /* 0x0001e2000c101914 */
[----:B------:R-:W-:Y:S01]  /*4730*/  IADD3 R28, P6, R39, R32, RZ ;  /* 0x00000020271c7210 */ /* 0x000fe20007fde0ff */
[-C--:B------:R-:W-:Y:S01]  /*4740*/  FMUL R75, R75, R14.reuse ;  /* 0x0000000e4b4b7220 */ /* 0x080fe20000400000 */
[----:B------:R-:W-:Y:S01]  /*4750*/  ISETP.GT.AND P1, PT, R4, 0x19, PT ;  /* 0x000000190400780c */ /* 0x000fe20003f24270 */
[----:B------:R-:W-:Y:S01]  /*4760*/  IMAD.X R27, R43, 0x1, R31, P4 ;  /* 0x000000012b1b7824 */ /* 0x000fe200020e061f */
[C---:B------:R-:W-:Y:S01]  /*4770*/  ISETP.GT.AND P2, PT, R44.reuse, 0x8, P2 ;  /* 0x000000082c00780c */ /* 0x040fe20001744270 */
[----:B------:R-:W-:Y:S01]  /*4780*/  IMAD.X R29, R37, 0x1, R33, P6 ;  /* 0x00000001251d7824 */ /* 0x000fe200030e0621 */
[C---:B------:R-:W-:Y:S01]  /*4790*/  ISETP.GT.AND P4, PT, R44.reuse, RZ, P1 ;  /* 0x000000ff2c00720c */ /* 0x040fe20000f84270 */
[----:B------:R-:W-:Y:S01]  /*47a0*/  FMUL R73, R73, R14 ;  /* 0x0000000e49497220 */ /* 0x000fe20000400000 */
[----:B------:R1:W-:Y:S01]  /*47b0*/  @P0 STG.E desc[UR20][R26.64], R93 ;  /* 0x0000005d1a000986 */ /* 0x0003e2000c101914 */
[----:B------:R-:W-:Y:S01]  /*47c0*/  IADD3 R30, P0, R39, R34, RZ ;  /* 0x00000022271e7210 */ /* 0x000fe20007f1e0ff */
[----:B------:R-:W-:Y:S01]  /*47d0*/  FMUL R71, R71, R14 ;  /* 0x0000000e47477220 */ /* 0x000fe20000400000 */
[----:B------:R-:W-:Y:S01]  /*47e0*/  ISETP.GT.AND P1, PT, R44, 0x8, P1 ;  /* 0x000000082c00780c */ /* 0x000fe20000f24270 */
[----:B------:R-:W-:Y:S01]  /*47f0*/  @P5 STG.E desc[UR20][R28.64], R91 ;  /* 0x0000005b1c005986 */ /* 0x000fe2000c101914 */
[----:B0-----:R-:W-:Y:S01]  /*4800*/  IADD3 R24, P5, R41, R32, RZ ;  /* 0x0000002029187210 */ /* 0x001fe20007fbe0ff */
[----:B------:R-:W-:Y:S01]  /*4810*/  IMAD.X R31, R37, 0x1, R35, P0 ;  /* 0x00000001251f7824 */ /* 0x000fe200000e0623 */
[----:B------:R-:W-:Y:S01]  /*4820*/  ISETP.GT.AND P0, PT, R4, 0x20, PT ;  /* 0x000000200400780c */ /* 0x000fe20003f04270 */
[----:B------:R-:W-:Y:S01]  /*4830*/  FMUL R69, R69, R14 ;  /* 0x0000000e45457220 */ /* 0x000fe20000400000 */
[----:B------:R-:W-:Y:S01]  /*4840*/  IADD3 R32, P6, R39, R28, RZ ;  /* 0x0000001c27207210 */ /* 0x000fe20007fde0ff */
[----:B------:R-:W-:Y:S01]  /*4850*/  IMAD.X R25, R43, 0x1, R33, P5 ;  /* 0x000000012b197824 */ /* 0x000fe200028e0621 */
[----:B------:R-:W-:Y:S01]  /*4860*/  @P4 STG.E desc[UR20][R30.64], R89 ;  /* 0x000000591e004986 */ /* 0x000fe2000c101914 */
[----:B-1----:R-:W-:Y:S01]  /*4870*/  IADD3 R26, P5, R41, R34, RZ ;  /* 0x00000022291a7210 */ /* 0x002fe20007fbe0ff */
[-C--:B------:R-:W-:Y:S01]  /*4880*/  FMUL R67, R67, R14.reuse ;  /* 0x0000000e43437220 */ /* 0x080fe20000400000 */
[----:B------:R-:W-:Y:S01]  /*4890*/  ISETP.GT.AND P4, PT, R44, RZ, P0 ;  /* 0x000000ff2c00720c */ /* 0x000fe20000784270 */
[----:B------:R0:W-:Y:S01]  /*48a0*/  @P2 STG.E desc[UR20][R24.64], R87 ;  /* 0x0000005718002986 */ /* 0x0001e2000c101914 */
        /* <DEDUP_REMOVED lines=8> */
[-C--:B------:R-:W-:Y:S01]  /*4930*/  FMUL R63, R63, R14.reuse ;  /* 0x0000000e3f3f7220 */ /* 0x080fe20000400000 */
[----:B------:R-:W-:Y:S01]  /*4940*/  ISETP.GT.AND P2, PT, R44, 0x8, P2 ;  /* 0x000000082c00780c */ /* 0x000fe20001744270 */
[----:B------:R-:W-:Y:S01]  /*4950*/  FMUL R61, R61, R14 ;  /* 0x0000000e3d3d7220 */ /* 0x000fe20000400000 */
        /* <DEDUP_REMOVED lines=21> */
[----:B------:R-:W-:-:S02]  /*4ab0*/  ISETP.GT.AND P0, PT, R44, 0x8, P0 ;  /* 0x000000082c00780c */ /* 0x000fc40000704270 */
[----:B------:R-:W-:Y:S01]  /*4ac0*/  @P4 STG.E desc[UR20][R28.64], R75 ;  /* 0x0000004b1c004986 */ /* 0x000fe2000c101914 */
[----:B0-----:R-:W-:Y:S01]  /*4ad0*/  IADD3 R24, P4, R41, R32, RZ ;  /* 0x0000002029187210 */ /* 0x001fe20007f9e0ff */
[----:B------:R-:W-:Y:S01]  /*4ae0*/  IMAD.X R31, R37, 0x1, R35, P2 ;  /* 0x00000001251f7824 */ /* 0x000fe200010e0623 */
[----:B------:R-:W-:Y:S02]  /*4af0*/  ISETP.GT.AND P2, PT, R4, 0x30, PT ;  /* 0x000000300400780c */ /* 0x000fe40003f44270 */
[----:B------:R-:W-:Y:S01]  /*4b00*/  IADD3 R32, P6, R39, R28, RZ ;  /* 0x0000001c27207210 */ /* 0x000fe20007fde0ff */
[----:B------:R-:W-:Y:S01]  /*4b10*/  IMAD.X R25, R43, 0x1, R33, P4 ;  /* 0x000000012b197824 */ /* 0x000fe200020e0621 */
[----:B------:R-:W-:Y:S01]  /*4b20*/  @P5 STG.E desc[UR20][R30.64], R73 ;  /* 0x000000491e005986 */ /* 0x000fe2000c101914 */
[----:B-1----:R-:W-:Y:S02]  /*4b30*/  IADD3 R26, P5, R41, R34, RZ ;  /* 0x00000022291a7210 */ /* 0x002fe40007fbe0ff */
[----:B------:R-:W-:Y:S01]  /*4b40*/  ISETP.GT.AND P4, PT, R44, RZ, P2 ;  /* 0x000000ff2c00720c */ /* 0x000fe20001784270 */
[----:B------:R0:W-:Y:S01]  /*4b50*/  @P1 STG.E desc[UR20][R24.64], R71 ;  /* 0x0000004718001986 */ /* 0x0001e2000c101914 */
[----:B------:R-:W-:Y:S01]  /*4b60*/  ISETP.GT.AND P1, PT, R4, 0x31, PT ;  /* 0x000000310400780c */ /* 0x000fe20003f24270 */
[----:B------:R-:W-:-:S02]  /*4b70*/  IMAD.X R27, R43, 0x1, R35, P5 ;  /* 0x000000012b1b7824 */ /* 0x000fc400028e0623 */
[----:B------:R-:W-:Y:S01]  /*4b80*/  IMAD.X R33, R37, 0x1, R29, P6 ;  /* 0x0000000125217824 */ /* 0x000fe200030e061d */
[C---:B------:R-:W-:Y:S02]  /*4b90*/  ISETP.GT.AND P5, PT, R44.reuse, RZ, P1 ;  /* 0x000000ff2c00720c */ /* 0x040fe40000fa4270 */
[C---:B------:R-:W-:Y:S01]  /*4ba0*/  ISETP.GT.AND P6, PT, R44.reuse, 0x8, P2 ;  /* 0x000000082c00780c */ /* 0x040fe200017c4270 */
[----:B------:R1:W-:Y:S01]  /*4bb0*/  @P0 STG.E desc[UR20][R26.64], R69 ;  /* 0x000000451a000986 */ /* 0x0003e2000c101914 */
[----:B------:R-:W-:Y:S02]  /*4bc0*/  IADD3 R34, P0, R39, R30, RZ ;  /* 0x0000001e27227210 */ /* 0x000fe40007f1e0ff */
[----:B------:R-:W-:Y:S01]  /*4bd0*/  ISETP.GT.AND P1, PT, R44, 0x8, P1 ;  /* 0x000000082c00780c */ /* 0x000fe20000f24270 */
[----:B------:R2:W-:Y:S01]  /*4be0*/  @P4 STG.E desc[UR20][R32.64], R67 ;  /* 0x0000004320004986 */ /* 0x0005e2000c101914 */
[----:B0-----:R-:W-:Y:S01]  /*4bf0*/  IADD3 R24, P2, R41, R28, RZ ;  /* 0x0000001c29187210 */ /* 0x001fe20007f5e0ff */
[----:B------:R-:W-:Y:S01]  /*4c00*/  IMAD.X R35, R37, 0x1, R31, P0 ;  /* 0x0000000125237824 */ /* 0x000fe200000e061f */
[----:B------:R-:W-:-:S03]  /*4c10*/  ISETP.GT.AND P0, PT, R4, 0x39, PT ;  /* 0x000000390400780c */ /* 0x000fc60003f04270 */
[----:B------:R-:W-:Y:S01]  /*4c20*/  IMAD.X R25, R43, 0x1, R29, P2 ;  /* 0x000000012b197824 */ /* 0x000fe200010e061d */
[----:B------:R-:W-:Y:S01]  /*4c30*/  ISETP.GT.AND P2, PT, R4, 0x38, PT ;  /* 0x000000380400780c */ /* 0x000fe20003f44270 */
[----:B------:R0:W-:Y:S01]  /*4c40*/  @P5 STG.E desc[UR20][R34.64], R65 ;  /* 0x0000004122005986 */ /* 0x0001e2000c101914 */
[C---:B------:R-:W-:Y:S02]  /*4c50*/  IADD3 R4, P4, R41.reuse, R30, RZ ;  /* 0x0000001e29047210 */ /* 0x040fe40007f9e0ff */
[-C--:B------:R-:W-:Y:S01]  /*4c60*/  IADD3 R30, P5, R41, R32.reuse, RZ ;  /* 0x00000020291e7210 */ /* 0x080fe20007fbe0ff */
[----:B------:R0:W-:Y:S01]  /*4c70*/  @P6 STG.E desc[UR20][R24.64], R63 ;  /* 0x0000003f18006986 */ /* 0x0001e2000c101914 */
[----:B-1----:R-:W-:Y:S01]  /*4c80*/  IADD3 R26, P6, R39, R32, RZ ;  /* 0x00000020271a7210 */ /* 0x002fe20007fde0ff */
[----:B------:R-:W-:Y:S01]  /*4c90*/  IMAD.X R5, R43, 0x1, R31, P4 ;  /* 0x000000012b057824 */ /* 0x000fe200020e061f */
[-C--:B------:R-:W-:Y:S01]  /*4ca0*/  IADD3 R28, P4, R39, R34.reuse, RZ ;  /* 0x00000022271c7210 */ /* 0x080fe20007f9e0ff */
[--C-:B------:R-:W-:Y:S01]  /*4cb0*/  IMAD.X R31, R43, 0x1, R33.reuse, P5 ;  /* 0x000000012b1f7824 */ /* 0x100fe200028e0621 */
[----:B--2---:R-:W-:Y:S01]  /*4cc0*/  IADD3 R32, P5, R41, R34, RZ ;  /* 0x0000002229207210 */ /* 0x004fe20007fbe0ff */
[C---:B------:R-:W-:Y:S01]  /*4cd0*/  IMAD.X R27, R37.reuse, 0x1, R33, P6 ;  /* 0x00000001251b7824 */ /* 0x040fe200030e0621 */
[C---:B------:R-:W-:Y:S01]  /*4ce0*/  ISETP.GT.AND P6, PT, R44.reuse, RZ, P2 ;  /* 0x000000ff2c00720c */ /* 0x040fe200017c4270 */
[--C-:B------:R-:W-:Y:S01]  /*4cf0*/  IMAD.X R29, R37, 0x1, R35.reuse, P4 ;  /* 0x00000001251d7824 */ /* 0x100fe200020e0623 */
[C---:B------:R-:W-:Y:S01]  /*4d00*/  ISETP.GT.AND P4, PT, R44.reuse, RZ, P0 ;  /* 0x000000ff2c00720c */ /* 0x040fe20000784270 */
[----:B------:R-:W-:Y:S01]  /*4d10*/  IMAD.X R33, R43, 0x1, R35, P5 ;  /* 0x000000012b217824 */ /* 0x000fe200028e0623 */
[C---:B------:R-:W-:Y:S01]  /*4d20*/  ISETP.GT.AND P2, PT, R44.reuse, 0x8, P2 ;  /* 0x000000082c00780c */ /* 0x040fe20001744270 */
[----:B------:R0:W-:Y:S01]  /*4d30*/  @P1 STG.E desc[UR20][R4.64], R61 ;  /* 0x0000003d04001986 */ /* 0x0001e2000c101914 */
[----:B------:R-:W-:-:S07]  /*4d40*/  ISETP.GT.AND P0, PT, R44, 0x8, P0 ;  /* 0x000000082c00780c */ /* 0x000fce0000704270 */
[----:B------:R0:W-:Y:S04]  /*4d50*/  @P6 STG.E desc[UR20][R26.64], R59 ;  /* 0x0000003b1a006986 */ /* 0x0001e8000c101914 */
[----:B------:R0:W-:Y:S04]  /*4d60*/  @P4 STG.E desc[UR20][R28.64], R57 ;  /* 0x000000391c004986 */ /* 0x0001e8000c101914 */
[----:B------:R0:W-:Y:S04]  /*4d70*/  @P2 STG.E desc[UR20][R30.64], R23 ;  /* 0x000000171e002986 */ /* 0x0001e8000c101914 */
[----:B------:R0:W-:Y:S02]  /*4d80*/  @P0 STG.E desc[UR20][R32.64], R21 ;  /* 0x0000001520000986 */ /* 0x0001e4000c101914 */
.L_x_92:
[----:B------:R-:W-:Y:S05]  /*4d90*/  BSYNC B0 ;  /* 0x0000000000007941 */ /* 0x000fea0003800000 */
.L_x_32:
[C---:B------:R-:W-:Y:S01]  /*4da0*/  LEA R2, P0, R8.reuse, R2, 0x1 ;  /* 0x0000000208027211 */ /* 0x040fe200078008ff */
[----:B------:R-:W-:Y:S01]  /*4db0*/  ULDC.64 UR6, c[0x0][0x750] ;  /* 0x0001d40000067ab9 */ /* 0x000fe20000000a00 */
[----:B0-----:R-:W-:Y:S01]  /*4dc0*/  IMAD.U32 R4, RZ, RZ, UR15 ;  /* 0x0000000fff047e24 */ /* 0x001fe2000f8e00ff */
[----:B-1----:R-:W-:Y:S01]  /*4dd0*/  PRMT R21, RZ, 0x7610, R21 ;  /* 0x00007610ff157816 */ /* 0x002fe20000000015 */
[----:B------:R-:W-:Y:S01]  /*4de0*/  IMAD.MOV.U32 R6, RZ, RZ, -0x1 ;  /* 0xffffffffff067424 */ /* 0x000fe200078e00ff */
[----:B------:R-:W-:Y:S01]  /*4df0*/  LEA.HI.X R3, R8, R3, R0, 0x1, P0 ;  /* 0x0000000308037211 */ /* 0x000fe200000f0c00 */
[----:B------:R0:W-:Y:S01]  /*4e00*/  SYNCS.ARRIVE.TRANS64.A1T0 RZ, [R4+UR22], RZ ;  /* 0x000000ff04ff79a7 */ /* 0x0001e20008100016 */
[----:B------:R-:W-:Y:S01]  /*4e10*/  ISETP.GE.U32.AND P0, PT, R2, UR6, PT ;  /* 0x0000000602007c0c */ /* 0x000fe2000bf06070 */
[----:B------:R-:W-:-:S03]  /*4e20*/  IMAD.MOV.U32 R5, RZ, RZ, -0x1 ;  /* 0xffffffffff057424 */ /* 0x000fc600078e00ff */
[----:B------:R-:W-:Y:S01]  /*4e30*/  ISETP.GE.U32.AND.EX P0, PT, R3, UR7, PT, P0 ;  /* 0x0000000703007c0c */ /* 0x000fe2000bf06100 */
[----:B0-----:R-:W-:-:S12]  /*4e40*/  IMAD.MOV.U32 R4, RZ, RZ, -0x1 ;  /* 0xffffffffff047424 */ /* 0x001fd800078e00ff */
[----:B------:R-:W-:Y:S05]  /*4e50*/  @P0 BRA `(.L_x_93) ;  /* 0x0000000400640947 */ /* 0x000fea0003800000 */
[----:B------:R-:W0:Y:S01]  /*4e60*/  S2R R32, SR_CTAID.X ;  /* 0x0000000000207919 */ /* 0x000e220000002500 */
[----:B--2---:R-:W1:Y:S01]  /*4e70*/  LDC.64 R26, c[0x0][0x728] ;  /* 0x0001ca00ff1a7b82 */ /* 0x004e620000000a00 */
[----:B------:R-:W-:Y:S01]  /*4e80*/  ULDC UR6, c[0x0][0x150] ;  /* 0x0000540000067ab9 */ /* 0x000fe20000000800 */
[----:B------:R-:W-:Y:S01]  /*4e90*/  IMAD.MOV.U32 R24, RZ, RZ, R2 ;  /* 0x000000ffff187224 */ /* 0x000fe200078e0002 */
[----:B------:R-:W2:Y:S01]  /*4ea0*/  S2R R34, SR_CTAID.Y ;  /* 0x0000000000227919 */ /* 0x000ea20000002600 */
[----:B------:R-:W-:-:S04]  /*4eb0*/  IMAD.MOV.U32 R25, RZ, RZ, R3 ;  /* 0x000000ffff197224 */ /* 0x000fc800078e0003 */
[----:B------:R-:W2:Y:S08]  /*4ec0*/  LDC R35, c[0x0][0x144] ;  /* 0x00005100ff237b82 */ /* 0x000eb00000000800 */
[----:B------:R-:W2:Y:S08]  /*4ed0*/  LDC R6, c[0x0][0x730] ;  /* 0x0001cc00ff067b82 */ /* 0x000eb00000000800 */
[----:B----4-:R-:W4:Y:S01]  /*4ee0*/  LDC.64 R30, c[0x0][0x720] ;  /* 0x0001c800ff1e7b82 */ /* 0x010f220000000a00 */
[----:B-1----:R-:W-:-:S04]  /*4ef0*/  ISETP.NE.U32.AND P0, PT, R26, RZ, PT ;  /* 0x000000ff1a00720c */ /* 0x002fc80003f05070 */
[----:B------:R-:W-:Y:S02]  /*4f00*/  ISETP.NE.AND.EX P0, PT, R27, RZ, PT, P0 ;  /* 0x000000ff1b00720c */ /* 0x000fe40003f05300 */
[----:B0-----:R-:W-:-:S05]  /*4f10*/  I2FP.F32.U32 R4, R32 ;  /* 0x0000002000047245 */ /* 0x001fca0000201000 */
[----:B------:R-:W-:-:S04]  /*4f20*/  FMUL R4, R4, UR6 ;  /* 0x0000000604047c20 */ /* 0x000fc80008400000 */
[----:B------:R0:W1:Y:S02]  /*4f30*/  F2I.U32.TRUNC.NTZ R33, R4 ;  /* 0x0000000400217305 */ /* 0x000064000020f000 */
[----:B--2---:R-:W-:Y:S05]  /*4f40*/  @!P0 BRA `(.L_x_94) ;  /* 0x0000000000288947 */ /* 0x004fea0003800000 */
[----:B------:R-:W2:Y:S02]  /*4f50*/  LDC R5, c[0x0][0x734] ;  /* 0x0001cd00ff057b82 */ /* 0x000ea40000000800 */
[----:B--2---:R-:W-:-:S05]  /*4f60*/  IADD3 R21, P0, R2, R5, RZ ;  /* 0x0000000502157210 */ /* 0x004fca0007f1e0ff */
[----:B---3--:R-:W-:-:S04]  /*4f70*/  IMAD.X R29, RZ, RZ, R3, P0 ;  /* 0x000000ffff1d7224 */ /* 0x008fc800000e0603 */
[----:B0-----:R-:W-:-:S04]  /*4f80*/  IMAD.WIDE.U32 R4, R29, R26, RZ ;  /* 0x0000001a1d047225 */ /* 0x001fc800078e00ff */
[----:B------:R-:W-:-:S04]  /*4f90*/  IMAD.WIDE.U32 R22, P0, R21, R27, R4 ;  /* 0x0000001b15167225 */ /* 0x000fc80007800004 */
[----:B------:R-:W-:-:S04]  /*4fa0*/  IMAD.WIDE.U32 R4, R21, R26, RZ ;  /* 0x0000001a15047225 */ /* 0x000fc800078e00ff */
[----:B------:R-:W-:Y:S01]  /*4fb0*/  IMAD.X R25, RZ, RZ, RZ, P0 ;  /* 0x000000ffff197224 */ /* 0x000fe200000e06ff */
[----:B------:R-:W-:Y:S01]  /*4fc0*/  IADD3 RZ, P0, R5, R22, RZ ;  /* 0x0000001605ff7210 */ /* 0x000fe20007f1e0ff */
[----:B------:R-:W-:-:S04]  /*4fd0*/  IMAD.MOV.U32 R24, RZ, RZ, R23 ;  /* 0x000000ffff187224 */ /* 0x000fc800078e0017 */
[----:B------:R-:W-:-:S08]  /*4fe0*/  IMAD.WIDE.U32.X R24, R29, R27, R24, P0 ;  /* 0x0000001b1d187225 */ /* 0x000fd000000e0418 */
.L_x_94:
[----:B------:R-:W2:Y:S01]  /*4ff0*/  LDC.64 R38, c[0x0][0x740] ;  /* 0x0001d000ff267b82 */ /* 0x000ea20000000a00 */
[-C--:B---3--:R-:W-:Y:S01]  /*5000*/  SHF.R.U64 R28, R24, R6.reuse, R25 ;  /* 0x00000006181c7219 */ /* 0x088fe20000001219 */
[----:B-1----:R-:W-:Y:S01]  /*5010*/  IMAD.MOV R33, RZ, RZ, -R33 ;  /* 0x000000ffff217224 */ /* 0x002fe200078e0a21 */
[----:B0-----:R-:W-:Y:S01]  /*5020*/  SHF.R.U32.HI R4, RZ, R6, R25 ;  /* 0x00000006ff047219 */ /* 0x001fe20000011619 */
[----:B------:R-:W-:Y:S01]  /*5030*/  ULDC UR6, c[0x0][0x154] ;  /* 0x0000550000067ab9 */ /* 0x000fe20000000800 */
[----:B------:R-:W-:Y:S01]  /*5040*/  IADD3 R21, P0, RZ, -R28, RZ ;  /* 0x8000001cff157210 */ /* 0x000fe20007f1e0ff */
[----:B------:R-:W-:Y:S02]  /*5050*/  IMAD R33, R35, R33, R32 ;  /* 0x0000002123217224 */ /* 0x000fe400078e0220 */
[----:B------:R-:W0:Y:S01]  /*5060*/  LDC R22, c[0x0][0x718] ;  /* 0x0001c600ff167b82 */ /* 0x000e220000000800 */
[----:B------:R-:W-:Y:S02]  /*5070*/  IMAD.MOV.U32 R23, RZ, RZ, -0x1 ;  /* 0xffffffffff177424 */ /* 0x000fe400078e00ff */
[----:B------:R-:W-:-:S02]  /*5080*/  IMAD.X R5, RZ, RZ, ~R4, P0 ;  /* 0x000000ffff057224 */ /* 0x000fc400000e0e04 */
[----:B------:R-:W-:Y:S02]  /*5090*/  IMAD.MOV.U32 R25, RZ, RZ, 0x1 ;  /* 0x00000001ff197424 */ /* 0x000fe400078e00ff */
[-C--:B----4-:R-:W-:Y:S01]  /*50a0*/  IMAD R6, R5, R30.reuse, RZ ;  /* 0x0000001e05067224 */ /* 0x090fe200078e02ff */
[----:B------:R-:W1:Y:S01]  /*50b0*/  LDC R24, c[0x0][0x708] ;  /* 0x0001c200ff187b82 */ /* 0x000e620000000800 */
[----:B------:R-:W-:-:S04]  /*50c0*/  IMAD.WIDE.U32 R4, R21, R30, R2 ;  /* 0x0000001e15047225 */ /* 0x000fc800078e0002 */
[----:B------:R-:W-:Y:S01]  /*50d0*/  IMAD R21, R21, R31, R6 ;  /* 0x0000001f15157224 */ /* 0x000fe200078e0206 */
[----:B------:R-:W-:Y:S02]  /*50e0*/  I2FP.F32.U32 R6, R34 ;  /* 0x0000002200067245 */ /* 0x000fe40000201000 */
[----:B------:R-:W3:Y:S01]  /*50f0*/  LDC R36, c[0x0][0x758] ;  /* 0x0001d600ff247b82 */ /* 0x000ee20000000800 */
[----:B------:R-:W-:Y:S01]  /*5100*/  IMAD.IADD R5, R5, 0x1, R21 ;  /* 0x0000000105057824 */ /* 0x000fe200078e0215 */
[----:B--2---:R-:W-:Y:S01]  /*5110*/  ISETP.NE.U32.AND P0, PT, R38, RZ, PT ;  /* 0x000000ff2600720c */ /* 0x004fe20003f05070 */
[----:B------:R-:W-:-:S03]  /*5120*/  FMUL R21, R6, UR6 ;  /* 0x0000000606157c20 */ /* 0x000fc60008400000 */
[----:B------:R-:W-:Y:S01]  /*5130*/  ISETP.NE.AND.EX P0, PT, R39, RZ, PT, P0 ;  /* 0x000000ff2700720c */ /* 0x000fe20003f05300 */
[----:B------:R2:W4:Y:S01]  /*5140*/  F2I.U32.TRUNC.NTZ R29, R21 ;  /* 0x00000015001d7305 */ /* 0x000522000020f000 */
[----:B------:R-:W2:Y:S01]  /*5150*/  LDC R31, c[0x0][0x148] ;  /* 0x00005200ff1f7b82 */ /* 0x000ea20000000800 */
[-CC-:B0-----:R-:W-:Y:S02]  /*5160*/  SHF.R.U64 R26, R4, R22.reuse, R5.reuse ;  /* 0x00000016041a7219 */ /* 0x181fe40000001205 */
[----:B------:R-:W-:-:S05]  /*5170*/  SHF.R.U32.HI R5, RZ, R22, R5 ;  /* 0x00000016ff057219 */ /* 0x000fca0000011605 */
[----:B------:R-:W0:Y:S01]  /*5180*/  LDC R32, c[0x0][0x700] ;  /* 0x0001c000ff207b82 */ /* 0x000e220000000800 */
[-CC-:B-1----:R-:W-:Y:S02]  /*5190*/  SHF.R.U64 R6, R26, R24.reuse, R5.reuse ;  /* 0x000000181a067219 */ /* 0x182fe40000001205 */
[----:B------:R-:W-:-:S05]  /*51a0*/  SHF.R.U32.HI R5, RZ, R24, R5 ;  /* 0x00000018ff057219 */ /* 0x000fca0000011605 */
[----:B------:R-:W1:Y:S01]  /*51b0*/  LDC R37, c[0x0][0x748] ;  /* 0x0001d200ff257b82 */ /* 0x000e620000000800 */
[-CC-:B---3--:R-:W-:Y:S02]  /*51c0*/  SHF.R.U64 R30, R6, R36.reuse, R5.reuse ;  /* 0x00000024061e7219 */ /* 0x188fe40000001205 */
[-C--:B------:R-:W-:Y:S02]  /*51d0*/  SHF.L.U32 R23, R23, R36.reuse, RZ ;  /* 0x0000002417177219 */ /* 0x080fe400000006ff */
[-C--:B------:R-:W-:Y:S01]  /*51e0*/  SHF.R.U32.HI R5, RZ, R36.reuse, R5 ;  /* 0x00000024ff057219 */ /* 0x080fe20000011605 */
[----:B------:R-:W-:Y:S01]  /*51f0*/  IMAD.MOV.U32 R4, RZ, RZ, R30 ;  /* 0x000000ffff047224 */ /* 0x000fe200078e001e */
[----:B------:R-:W-:Y:S01]  /*5200*/  SHF.L.U32 R36, R25, R36, RZ ;  /* 0x0000002419247219 */ /* 0x000fe200000006ff */
[----:B------:R-:W3:Y:S01]  /*5210*/  LDC R40, c[0x0][0x738] ;  /* 0x0001ce00ff287b82 */ /* 0x000ee20000000800 */
[----:B------:R-:W-:-:S07]  /*5220*/  LOP3.LUT R35, RZ, R23, RZ, 0x33, !PT ;  /* 0x00000017ff237212 */ /* 0x000fce00078e33ff */
[----:B------:R-:W0:Y:S01]  /*5230*/  LDC R41, c[0x0][0x710] ;  /* 0x0001c400ff297b82 */ /* 0x000e220000000800 */
[----:B----4-:R-:W-:Y:S05]  /*5240*/  @!P0 BRA `(.L_x_95) ;  /* 0x0000000000288947 */ /* 0x010fea0003800000 */
[----:B--2---:R-:W2:Y:S02]  /*5250*/  LDC R21, c[0x0][0x74c] ;  /* 0x0001d300ff157b82 */ /* 0x004ea40000000800 */
[----:B--2---:R-:W-:-:S05]  /*5260*/  IADD3 R21, P0, R30, R21, RZ ;  /* 0x000000151e157210 */ /* 0x004fca0007f1e0ff */
        /* <DEDUP_REMOVED lines=8> */
.L_x_95:
[----:B-1----:R-:W-:Y:S01]  /*52f0*/  SHF.R.U64 R4, R4, R37, R5 ;  /* 0x0000002504047219 */ /* 0x002fe20000001205 */
[----:B0-----:R-:W-:Y:S01]  /*5300*/  VIADD R23, R32, 0xffffffff ;  /* 0xffffffff20177836 */ /* 0x001fe20000000000 */
[----:B--2---:R-:W-:Y:S01]  /*5310*/  LOP3.LUT R21, R6, R35, RZ, 0xc0, !PT ;  /* 0x0000002306157212 */ /* 0x004fe200078ec0ff */
[----:B------:R-:W-:Y:S02]  /*5320*/  IMAD.MOV R29, RZ, RZ, -R29 ;  /* 0x000000ffff1d7224 */ /* 0x000fe400078e0a1d */
[----:B------:R-:W-:Y:S02]  /*5330*/  IMAD.MOV R5, RZ, RZ, -R4 ;  /* 0x000000ffff057224 */ /* 0x000fe400078e0a04 */
[----:B------:R-:W-:Y:S01]  /*5340*/  IMAD R6, R36, R4, R21 ;  /* 0x0000000424067224 */ /* 0x000fe200078e0215 */
[----:B------:R-:W-:Y:S01]  /*5350*/  LOP3.LUT R21, R26, R23, RZ, 0xc0, !PT ;  /* 0x000000171a157212 */ /* 0x000fe200078ec0ff */
[----:B------:R-:W-:Y:S02]  /*5360*/  @P3 IMAD R33, R31, R29, R34 ;  /* 0x0000001d1f213224 */ /* 0x000fe400078e0222 */
[----:B---3--:R-:W-:-:S02]  /*5370*/  IMAD R4, R5, R40, R30 ;  /* 0x0000002805047224 */ /* 0x008fc400078e021e */
[----:B------:R-:W-:Y:S02]  /*5380*/  IMAD R6, R6, R41, R33 ;  /* 0x0000002906067224 */ /* 0x000fe400078e0221 */
[----:B------:R-:W-:Y:S02]  /*5390*/  IMAD R5, R4, R32, R21 ;  /* 0x0000002004057224 */ /* 0x000fe400078e0215 */
[----:B------:R-:W-:-:S03]  /*53a0*/  IMAD.MOV.U32 R22, RZ, RZ, 0x1 ;  /* 0x00000001ff167424 */ /* 0x000fc600078e00ff */
[----:B------:R-:W-:Y:S02]  /*53b0*/  SEL R4, R5, R6, !P3 ;  /* 0x0000000605047207 */ /* 0x000fe40005800000 */
[----:B------:R-:W-:Y:S01]  /*53c0*/  SEL R6, R6, R5, !P3 ;  /* 0x0000000506067207 */ /* 0x000fe20005800000 */
[----:B------:R-:W-:Y:S01]  /*53d0*/  IMAD.MOV.U32 R5, RZ, RZ, R28 ;  /* 0x000000ffff057224 */ /* 0x000fe200078e001c */
[----:B------:R-:W-:-:S07]  /*53e0*/  PRMT R21, R22, 0x7610, R21 ;  /* 0x0000761016157816 */ /* 0x000fce0000000015 */
.L_x_93:
[----:B------:R-:W-:Y:S02]  /*53f0*/  LOP3.LUT P0, RZ, R21, 0xff, RZ, 0xc0, !PT ;  /* 0x000000ff15ff7812 */ /* 0x000fe4000780c0ff */
[----:B------:R-:W-:-:S11]  /*5400*/  LOP3.LUT R58, R58, 0x1, RZ, 0x3c, !PT ;  /* 0x000000013a3a7812 */ /* 0x000fd600078e3cff */
[----:B------:R-:W-:Y:S05]  /*5410*/  @P0 BRA `(.L_x_96) ;  /* 0xffffffc400480947 */ /* 0x000fea000383ffff */
[----:B------:R-:W-:Y:S05]  /*5420*/  EXIT ;  /* 0x000000000000794d */ /* 0x000fea0003800000 */
.L_x_18:
[----:B------:R-:W-:-:S08]  /*5430*/  ISETP.NE.AND P0, PT, R22, RZ, PT ;  /* 0x000000ff1600720c */ /* 0x000fd00003f05270 */
[----:B--23-5:R-:W0:-:S00]  /*5440*/  USETMAXREG.DEALLOC.CTAPOOL 0x28 ;  /* 0x00000028000079c8 */ /* 0x02ce0000080e0500 */
[----:B------:R-:W-:Y:S05]  /*5450*/  @P0 EXIT ;  /* 0x000000000000094d */ /* 0x000fea0003800000 */
[----:B0-----:R-:W-:Y:S01]  /*5460*/  LOP3.LUT P0, RZ, R18, 0xff, RZ, 0xc0, !PT ;  /* 0x000000ff12ff7812 */ /* 0x001fe2000780c0ff */
[----:B------:R-:W-:Y:S02]  /*5470*/  IMAD.MOV.U32 R12, RZ, RZ, 0x1 ;  /* 0x00000001ff0c7424 */ /* 0x000fe400078e00ff */
[----:B------:R-:W-:-:S10]  /*5480*/  IMAD.MOV.U32 R13, RZ, RZ, RZ ;  /* 0x000000ffff0d7224 */ /* 0x000fd400078e00ff */
[----:B------:R-:W-:Y:S05]  /*5490*/  @!P0 BRA `(.L_x_97) ;  /* 0x0000000c00648947 */ /* 0x000fea0003800000 */
[----:B------:R-:W0:Y:S01]  /*54a0*/  S2R R16, SR_CgaCtaId ;  /* 0x0000000000107919 */ /* 0x000e220000008800 */
[----:B------:R-:W-:Y:S01]  /*54b0*/  LOP3.LUT P0, RZ, R10, 0x1f, RZ, 0xc0, !PT ;  /* 0x0000001f0aff7812 */ /* 0x000fe2000780c0ff */
[----:B------:R-:W-:Y:S01]  /*54c0*/  ULDC UR5, c[0x0][0x758] ;  /* 0x0001d60000057ab9 */ /* 0x000fe20000000800 */
[----:B------:R-:W-:Y:S01]  /*54d0*/  UMOV UR6, 0xffffffff ;  /* 0xffffffff00067882 */ /* 0x000fe20000000000 */
[----:B------:R-:W-:Y:S01]  /*54e0*/  BSSY B0, `(.L_x_97) ;  /* 0x00000d4000007945 */ /* 0x000fe20003800000 */
[----:B------:R-:W-:Y:S01]  /*54f0*/  USHF.L.U32 UR6, UR6, UR5, URZ ;  /* 0x0000000506067299 */ /* 0x000fe2000800063f */
[C---:B------:R-:W-:Y:S01]  /*5500*/  ISETP.NE.AND P2, PT, R11.reuse, RZ, PT ;  /* 0x000000ff0b00720c */ /* 0x040fe20003f45270 */
[----:B------:R-:W-:Y:S01]  /*5510*/  IMAD.MOV.U32 R15, RZ, RZ, 0x1 ;  /* 0x00000001ff0f7424 */ /* 0x000fe200078e00ff */
[----:B------:R-:W-:Y:S01]  /*5520*/  ISETP.NE.OR P0, PT, R11, RZ, !P0 ;  /* 0x000000ff0b00720c */ /* 0x000fe20004705670 */
[----:B------:R-:W-:Y:S01]  /*5530*/  IMAD.MOV.U32 R12, RZ, RZ, 0x1 ;  /* 0x00000001ff0c7424 */ /* 0x000fe200078e00ff */
[----:B------:R-:W-:Y:S01]  /*5540*/  LOP3.LUT R14, R7, 0x2, RZ, 0xfc, !PT ;  /* 0x00000002070e7812 */ /* 0x000fe200078efcff */
[----:B------:R-:W-:Y:S01]  /*5550*/  IMAD.MOV.U32 R13, RZ, RZ, RZ ;  /* 0x000000ffff0d7224 */ /* 0x000fe200078e00ff */
[----:B------:R-:W-:Y:S01]  /*5560*/  ULDC UR4, c[0x0][0x700] ;  /* 0x0001c00000047ab9 */ /* 0x000fe20000000800 */
[----:B------:R-:W-:Y:S01]  /*5570*/  UMOV UR7, 0x1 ;  /* 0x0000000100077882 */ /* 0x000fe20000000000 */
[----:B------:R-:W-:-:S02]  /*5580*/  UIADD3 UR29, UR14, 0x1, URZ ;  /* 0x000000010e1d7890 */ /* 0x000fc4000fffe03f */
[----:B------:R-:W-:Y:S02]  /*5590*/  UIADD3 UR4, UR4, -0x1, URZ ;  /* 0xffffffff04047890 */ /* 0x000fe4000fffe03f */
[----:B------:R-:W-:Y:S02]  /*55a0*/  USHF.L.U32 UR5, UR7, UR5, URZ ;  /* 0x0000000507057299 */ /* 0x000fe4000800063f */
[----:B------:R-:W-:Y:S01]  /*55b0*/  ULOP3.LUT UR15, URZ, UR6, URZ, 0x33, !UPT ;  /* 0x000000063f0f7292 */ /* 0x000fe2000f8e333f */
[----:B------:R-:W-:Y:S01]  /*55c0*/  ULDC.64 UR32, c[0x0][0x198] ;  /* 0x0000660000207ab9 */ /* 0x000fe20000000a00 */
[C---:B0-----:R-:W-:Y:S02]  /*55d0*/  IMAD.SHL.U32 R17, R16.reuse, 0x20, RZ ;  /* 0x0000002010117824 */ /* 0x041fe400078e00ff */
[----:B------:R-:W-:-:S03]  /*55e0*/  IMAD.SHL.U32 R16, R16, 0x1000, RZ ;  /* 0x0000100010107824 */ /* 0x000fc600078e00ff */
[----:B------:R-:W-:Y:S02]  /*55f0*/  LOP3.LUT R17, R17, 0x20, RZ, 0xc0, !PT ;  /* 0x0000002011117812 */ /* 0x000fe400078ec0ff */
[----:B------:R-:W-:-:S07]  /*5600*/  LOP3.LUT R16, R16, 0x1000, RZ, 0xc0, !PT ;  /* 0x0000100010107812 */ /* 0x000fce00078ec0ff */
.L_x_109:
[----:B------:R-:W-:-:S03]  /*5610*/  UMOV UR6, 0xffffffff ;  /* 0xffffffff00067882 */ /* 0x000fc60000000000 */
[----:B------:R-:W-:Y:S05]  /*5620*/  BRA.DIV UR6, `(.L_x_98) ;  /* 0x0000001606dc7947 */ /* 0x000fea000b800000 */
[----:B------:R-:W-:-:S13]  /*5630*/  ELECT P1, URZ, PT ;  /* 0x00000000003f782f */ /* 0x000fda0003820000 */
.L_x_135:
[----:B------:R-:W0:Y:S01]  /*5640*/  LDC R10, c[0x0][0x604] ;  /* 0x00018100ff0a7b82 */ /* 0x000e220000000800 */
[----:B------:R-:W-:Y:S01]  /*5650*/  BSSY B1, `(.L_x_99) ;  /* 0x0000048000017945 */ /* 0x000fe20003800000 */
[----:B0-----:R-:W-:-:S13]  /*5660*/  ISETP.LT.OR P1, PT, R10, 0x1, !P1 ;  /* 0x000000010a00780c */ /* 0x001fda0004f21670 */
[----:B------:R-:W-:Y:S05]  /*5670*/  @P1 BRA `(.L_x_100) ;  /* 0x0000000400141947 */ /* 0x000fea0003800000 */
[----:B------:R-:W-:Y:S02]  /*5680*/  IMAD R20, R4, 0x40, R17 ;  /* 0x0000004004147824 */ /* 0x000fe400078e0211 */
[----:B------:R-:W-:Y:S02]  /*5690*/  IMAD.SHL.U32 R26, R6, 0x40, RZ ;  /* 0x00000040061a7824 */ /* 0x000fe400078e00ff */
[----:B------:R-:W-:Y:S02]  /*56a0*/  IMAD.MOV.U32 R21, RZ, RZ, RZ ;  /* 0x000000ffff157224 */ /* 0x000fe400078e00ff */
[----:B------:R-:W-:Y:S02]  /*56b0*/  IMAD.MOV.U32 R23, RZ, RZ, RZ ;  /* 0x000000ffff177224 */ /* 0x000fe400078e00ff */
[----:B------:R-:W-:Y:S02]  /*56c0*/  IMAD.U32 R24, RZ, RZ, UR29 ;  /* 0x0000001dff187e24 */ /* 0x000fe4000f8e00ff */
[----:B------:R-:W-:-:S02]  /*56d0*/  IMAD.MOV.U32 R4, RZ, RZ, R12 ;  /* 0x000000ffff047224 */ /* 0x000fc400078e000c */
[----:B------:R-:W-:Y:S02]  /*56e0*/  IMAD.MOV.U32 R11, RZ, RZ, R13 ;  /* 0x000000ffff0b7224 */ /* 0x000fe400078e000d */
[----:B------:R-:W-:-:S07]  /*56f0*/  IMAD.MOV.U32 R25, RZ, RZ, RZ ;  /* 0x000000ffff197224 */ /* 0x000fce00078e00ff */
.L_x_104:
[----:B------:R-:W0:Y:S01]  /*5700*/  S2R R19, SR_CgaCtaId ;  /* 0x0000000000137919 */ /* 0x000e220000008800 */
[----:B------:R-:W-:Y:S01]  /*5710*/  MOV R10, 0x400 ;  /* 0x00000400000a7802 */ /* 0x000fe20000000f00 */
[----:B------:R-:W1:Y:S03]  /*5720*/  @!P2 LDC R18, c[0x0][0x640] ;  /* 0x00019000ff12ab82 */ /* 0x000e660000000800 */
[----:B0-----:R-:W-:Y:S02]  /*5730*/  LEA R22, R19, R10, 0x18 ;  /* 0x0000000a13167211 */ /* 0x001fe400078ec0ff */
[----:B------:R-:W-:-:S03]  /*5740*/  SHF.L.U32 R10, R4, 0x1f, RZ ;  /* 0x0000001f040a7819 */ /* 0x000fc600000006ff */
[----:B------:R-:W-:-:S04]  /*5750*/  IMAD R19, R11, 0x8, R22 ;  /* 0x000000080b137824 */ /* 0x000fc800078e0216 */
[----:B------:R-:W0:Y:S02]  /*5760*/  SYNCS.PHASECHK.TRANS64.TRYWAIT P1, [R19+URZ+0x88], R10 ;  /* 0x0000880a130075a7 */ /* 0x000e24000802017f */
[----:B01----:R-:W-:Y:S05]  /*5770*/  @!P1 BRA `(.L_x_101) ;  /* 0x0000001400a89947 */ /* 0x003fea0003800000 */
.L_x_136:
[----:B0-----:R-:W-:Y:S01]  /*5780*/  PRMT R10, R14, 0x9910, RZ ;  /* 0x000099100e0a7816 */ /* 0x001fe200000000ff */
[----:B------:R0:W-:Y:S03]  /*5790*/  @!P2 SYNCS.ARRIVE.TRANS64 RZ, [R19+URZ], R18 ;  /* 0x0000001213ffa9a7 */ /* 0x0001e6000800003f */
[----:B------:R-:W-:-:S13]  /*57a0*/  ISETP.NE.AND P1, PT, R10, 0x2, PT ;  /* 0x000000020a00780c */ /* 0x000fda0003f25270 */
[----:B0-----:R-:W-:Y:S05]  /*57b0*/  @P1 BRA `(.L_x_102) ;  /* 0x0000000000041947 */ /* 0x001fea0003800000 */
[----:B------:R-:W-:Y:S01]  /*57c0*/  BPT.TRAP 0x1 ;  /* 0x000000040000795c */ /* 0x000fe20000300000 */
.L_x_102:
[----:B------:R-:W-:Y:S05]  /*57d0*/  @P0 BRA `(.L_x_103) ;  /* 0x0000000000040947 */ /* 0x000fea0003800000 */
[----:B------:R-:W-:Y:S01]  /*57e0*/  BPT.TRAP 0x1 ;  /* 0x000000040000795c */ /* 0x000fe20000300000 */
.L_x_103:
[C-C-:B------:R-:W-:Y:S01]  /*57f0*/  IMAD R10, R11.reuse, 0x1000, R22.reuse ;  /* 0x000010000b0a7824 */ /* 0x140fe200078e0216 */
[----:B------:R-:W-:Y:S01]  /*5800*/  R2UR UR17, R22 ;  /* 0x00000000161172ca */ /* 0x000fe200000e0000 */
[----:B------:R-:W-:Y:S01]  /*5810*/  IMAD R22, R11, 0x400, R22 ;  /* 0x000004000b167824 */ /* 0x000fe200078e0216 */
[----:B------:R-:W-:Y:S01]  /*5820*/  R2UR UR25, R19 ;  /* 0x00000000131972ca */ /* 0x000fe200000e0000 */
[----:B------:R-:W-:Y:S01]  /*5830*/  VIADD R24, R24, 0xffffffff ;  /* 0xffffffff18187836 */ /* 0x000fe20000000000 */
[----:B------:R-:W-:Y:S01]  /*5840*/  R2UR UR24, R10 ;  /* 0x000000000a1872ca */ /* 0x000fe200000e0000 */
[----:B------:R-:W-:Y:S01]  /*5850*/  IMAD R10, R11, 0x2000, R16 ;  /* 0x000020000b0a7824 */ /* 0x000fe200078e0210 */
[----:B------:R-:W-:Y:S01]  /*5860*/  R2UR UR8, R22 ;  /* 0x00000000160872ca */ /* 0x000fe200000e0000 */
[----:B------:R-:W-:Y:S01]  /*5870*/  UIADD3 UR6, UP0, UR32, 0xf0, URZ ;  /* 0x000000f020067890 */ /* 0x000fe2000ff1e03f */
[----:B------:R-:W-:Y:S01]  /*5880*/  R2UR UR28, R5 ;  /* 0x00000000051c72ca */ /* 0x000fe200000e0000 */
[----:B------:R-:W-:Y:S01]  /*5890*/  UIADD3 UR22, UP1, UR32, 0x1f0, URZ ;  /* 0x000001f020167890 */ /* 0x000fe2000ff3e03f */
[----:B------:R-:W-:Y:S01]  /*58a0*/  R2UR UR16, R10 ;  /* 0x000000000a1072ca */ /* 0x000fe200000e0000 */
[----:B------:R-:W-:Y:S01]  /*58b0*/  UIADD3 UR34, UP2, UR32, 0x2f0, URZ ;  /* 0x000002f020227890 */ /* 0x000fe2000ff5e03f */
[----:B------:R-:W-:Y:S01]  /*58c0*/  R2UR UR26, R23 ;  /* 0x00000000171a72ca */ /* 0x000fe200000e0000 */
[----:B------:R-:W-:Y:S01]  /*58d0*/  UIADD3.X UR7, URZ, UR33, URZ, UP0, !UPT ;  /* 0x000000213f077290 */ /* 0x000fe200087fe43f */
[----:B------:R-:W-:Y:S01]  /*58e0*/  R2UR UR27, R26 ;  /* 0x000000001a1b72ca */ /* 0x000fe200000e0000 */
[----:B------:R-:W-:Y:S01]  /*58f0*/  UIADD3.X UR23, URZ, UR33, URZ, UP1, !UPT ;  /* 0x000000213f177290 */ /* 0x000fe20008ffe43f */
[----:B------:R-:W-:Y:S01]  /*5900*/  R2UR UR11, R6 ;  /* 0x00000000060b72ca */ /* 0x000fe200000e0000 */
[----:B------:R-:W-:Y:S01]  /*5910*/  UIADD3 UR24, UR24, 0x200, URZ ;  /* 0x0000020018187890 */ /* 0x000fe2000fffe03f */
[----:B------:R-:W-:Y:S01]  /*5920*/  R2UR UR12, R25 ;  /* 0x00000000190c72ca */ /* 0x000fe200000e0000 */
[----:B------:R-:W-:Y:S01]  /*5930*/  UIADD3 UR8, UR8, 0x33200, URZ ;  /* 0x0003320008087890 */ /* 0x000fe2000fffe03f */
[----:B------:R-:W-:Y:S01]  /*5940*/  R2UR UR18, R21 ;  /* 0x00000000151272ca */ /* 0x000fe200000e0000 */
[----:B------:R-:W-:Y:S01]  /*5950*/  VIADD R11, R11, 0x1 ;  /* 0x000000010b0b7836 */ /* 0x000fe20000000000 */
[----:B------:R-:W-:Y:S01]  /*5960*/  R2UR UR19, R20 ;  /* 0x00000000141372ca */ /* 0x000fe200000e0000 */
[----:B------:R-:W-:Y:S01]  /*5970*/  UIADD3.X UR35, URZ, UR33, URZ, UP2, !UPT ;  /* 0x000000213f237290 */ /* 0x000fe200097fe43f */
[----:B------:R-:W-:Y:S01]  /*5980*/  ISETP.GT.AND P4, PT, R24, 0x1, PT ;  /* 0x000000011800780c */ /* 0x000fe20003f84270 */
[----:B------:R-:W-:Y:S01]  /*5990*/  UIADD3 UR16, UR17, 0x11200, UR16 ;  /* 0x0001120011107890 */ /* 0x000fe2000fffe010 */
[----:B------:R-:W-:Y:S01]  /*59a0*/  ISETP.NE.AND P1, PT, R11, 0x11, PT ;  /* 0x000000110b00780c */ /* 0x000fe20003f25270 */
[----:B------:R-:W-:Y:S01]  /*59b0*/  UMOV UR30, 0x0 ;  /* 0x00000000001e7882 */ /* 0x000fe20000000000 */
[----:B------:R-:W-:Y:S01]  /*59c0*/  UMOV UR31, 0x10000000 ;  /* 0x10000000001f7882 */ /* 0x000fe20000000000 */
[----:B------:R-:W-:Y:S01]  /*59d0*/  UMOV UR10, URZ ;  /* 0x0000003f000a7c82 */ /* 0x000fe20008000000 */
[----:B------:R-:W-:Y:S01]  /*59e0*/  UMOV UR9, UR25 ;  /* 0x0000001900097c82 */ /* 0x000fe20008000000 */
[----:B------:R-:W-:Y:S01]  /*59f0*/  UMOV UR13, UR28 ;  /* 0x0000001c000d7c82 */ /* 0x000fe20008000000 */
[----:B------:R0:W-:Y:S01]  /*5a00*/  UTMALDG.3D [UR24], [UR6], desc[UR30] ;  /* 0x00001e18060075b4 */ /* 0x0001e20008011000 */
[----:B------:R-:W-:Y:S01]  /*5a10*/  UMOV UR21, 0x30000 ;  /* 0x0003000000157882 */ /* 0x000fe20000000000 */
[----:B------:R-:W-:Y:S01]  /*5a20*/  UMOV UR17, UR25 ;  /* 0x0000001900117c82 */ /* 0x000fe20008000000 */
[----:B------:R-:W-:Y:S01]  /*5a30*/  UMOV UR20, UR28 ;  /* 0x0000001c00147c82 */ /* 0x000fe20008000000 */
[----:B------:R-:W-:Y:S01]  /*5a40*/  SEL R19, RZ, 0x1, P1 ;  /* 0x00000001ff137807 */ /* 0x000fe20000800000 */
[----:B------:R-:W-:Y:S01]  /*5a50*/  VIADD R25, R25, 0x1 ;  /* 0x0000000119197836 */ /* 0x000fe20000000000 */
[----:B------:R-:W-:Y:S01]  /*5a60*/  SEL R11, R11, RZ, P1 ;  /* 0x000000ff0b0b7207 */ /* 0x000fe20000800000 */
[----:B------:R-:W-:Y:S01]  /*5a70*/  VIADD R23, R23, 0x40 ;  /* 0x0000004017177836 */ /* 0x000fe20000000000 */
[----:B------:R0:W-:Y:S01]  /*5a80*/  UTMALDG.4D [UR8], [UR22], desc[UR30] ;  /* 0x00001e08160075b4 */ /* 0x0001e20008019000 */
[----:B------:R-:W-:Y:S01]  /*5a90*/  LOP3.LUT R4, R4, R19, RZ, 0x3c, !PT ;  /* 0x0000001304047212 */ /* 0x000fe200078e3cff */
[----:B------:R-:W-:Y:S01]  /*5aa0*/  VIADD R21, R21, 0x80 ;  /* 0x0000008015157836 */ /* 0x000fe20000000000 */
[----:B------:R0:W-:Y:S02]  /*5ab0*/  UTMALDG.3D.MULTICAST [UR16], [UR34], UR21, desc[UR30] ;  /* 0x00001e10220073b4 */ /* 0x0001e40008011815 */
[----:B0-----:R-:W-:Y:S05]  /*5ac0*/  @P4 BRA `(.L_x_104) ;  /* 0xfffffffc000c4947 */ /* 0x001fea000383ffff */
.L_x_100:
[----:B------:R-:W-:Y:S05]  /*5ad0*/  BSYNC B1 ;  /* 0x0000000000017941 */ /* 0x000fea0003800000 */
.L_x_99:
[----:B------:R-:W-:Y:S01]  /*5ae0*/  LOP3.LUT P5, RZ, R15, 0xff, RZ, 0xc0, !PT ;  /* 0x000000ff0fff7812 */ /* 0x000fe200078ac0ff */
[----:B------:R-:W-:Y:S01]  /*5af0*/  VIADD R6, R13, UR14 ;  /* 0x0000000e0d067c36 */ /* 0x000fe20008000000 */
[----:B------:R-:W-:Y:S01]  /*5b00*/  ULDC.64 UR6, c[0x0][0x750] ;  /* 0x0001d40000067ab9 */ /* 0x000fe20000000a00 */
[----:B------:R-:W-:Y:S01]  /*5b10*/  IMAD.U32 R11, RZ, RZ, UR14 ;  /* 0x0000000eff0b7e24 */ /* 0x000fe2000f8e00ff */
[----:B------:R-:W-:Y:S01]  /*5b20*/  UISETP.GE.U32.AND UP0, UPT, UR14, 0x11, UPT ;  /* 0x000000110e00788c */ /* 0x000fe2000bf06070 */
[----:B------:R-:W-:Y:S01]  /*5b30*/  BSSY B1, `(.L_x_105) ;  /* 0x000006c000017945 */ /* 0x000fe20003800000 */
[----:B------:R-:W-:Y:S02]  /*5b40*/  ISETP.GT.U32.AND P1, PT, R6, 0x10, PT ;  /* 0x000000100600780c */ /* 0x000fe40003f24070 */
[----:B------:R-:W-:Y:S02]  /*5b50*/  PRMT R15, RZ, 0x7610, R15 ;  /* 0x00007610ff0f7816 */ /* 0x000fe4000000000f */
[----:B------:R-:W-:-:S02]  /*5b60*/  ISETP.LT.U32.AND P1, PT, R11, 0x11, P1 ;  /* 0x000000110b00780c */ /* 0x000fc40000f21070 */
[----:B------:R-:W-:Y:S01]  /*5b70*/  PLOP3.LUT P4, PT, PT, PT, UP0, 0x80, 0x0 ;  /* 0x000000000000781c */ /* 0x000fe20003f8f008 */
[----:B------:R-:W0:Y:S01]  /*5b80*/  @P5 S2R R5, SR_CgaCtaId ;  /* 0x0000000000055919 */ /* 0x000e220000008800 */
[----:B------:R-:W-:-:S04]  /*5b90*/  @P5 MOV R4, 0x400 ;  /* 0x0000040000045802 */ /* 0x000fc80000000f00 */
[----:B0-----:R-:W-:Y:S01]  /*5ba0*/  @P5 LEA R10, R5, R4, 0x18 ;  /* 0x00000004050a5211 */ /* 0x001fe200078ec0ff */
[----:B------:R-:W-:-:S03]  /*5bb0*/  IMAD.WIDE.U32 R4, R6, -0xf0f0f0f, RZ ;  /* 0xf0f0f0f106047825 */ /* 0x000fc600078e00ff */
[----:B------:R0:W-:Y:S01]  /*5bc0*/  @P5 SYNCS.ARRIVE.TRANS64.A1T0 RZ, [R10+URZ+0x148], RZ ;  /* 0x000148ff0aff59a7 */ /* 0x0001e2000810003f */
[----:B------:R-:W-:Y:S01]  /*5bd0*/  IADD3 R2, P5, R2, R8, RZ ;  /* 0x0000000802027210 */ /* 0x000fe20007fbe0ff */
[----:B------:R-:W-:Y:S01]  /*5be0*/  IMAD.MOV.U32 R4, RZ, RZ, -0x1 ;  /* 0xffffffffff047424 */ /* 0x000fe200078e00ff */
[----:B------:R-:W-:Y:S02]  /*5bf0*/  SHF.R.U32.HI R11, RZ, 0x4, R5 ;  /* 0x00000004ff0b7819 */ /* 0x000fe40000011605 */
[----:B------:R-:W-:Y:S01]  /*5c00*/  SEL R5, RZ, 0x1, !P1 ;  /* 0x00000001ff057807 */ /* 0x000fe20004800000 */
[----:B------:R-:W-:Y:S01]  /*5c10*/  IMAD.X R3, R3, 0x1, R0, P5 ;  /* 0x0000000103037824 */ /* 0x000fe200028e0600 */
[----:B------:R-:W-:Y:S01]  /*5c20*/  ISETP.GE.U32.AND P1, PT, R2, UR6, PT ;  /* 0x0000000602007c0c */ /* 0x000fe2000bf26070 */
[----:B------:R-:W-:Y:S01]  /*5c30*/  IMAD R13, R11, -0x11, R6 ;  /* 0xffffffef0b0d7824 */ /* 0x000fe200078e0206 */
[----:B------:R-:W-:Y:S01]  /*5c40*/  LOP3.LUT R12, R12, R5, RZ, 0x3c, !PT ;  /* 0x000000050c0c7212 */ /* 0x000fe200078e3cff */
[----:B------:R-:W-:Y:S01]  /*5c50*/  IMAD.MOV.U32 R6, RZ, RZ, -0x1 ;  /* 0xffffffffff067424 */ /* 0x000fe200078e00ff */
[----:B------:R-:W-:Y:S01]  /*5c60*/  ISETP.GE.U32.AND.EX P1, PT, R3, UR7, PT, P1 ;  /* 0x0000000703007c0c */ /* 0x000fe2000bf26110 */
[----:B------:R-:W-:Y:S01]  /*5c70*/  IMAD.MOV.U32 R5, RZ, RZ, -0x1 ;  /* 0xffffffffff057424 */ /* 0x000fe200078e00ff */
[----:B------:R-:W-:-:S02]  /*5c80*/  @P4 LOP3.LUT R12, R12, 0x1, R11, 0x78, !PT ;  /* 0x000000010c0c4812 */ /* 0x000fc400078e780b */
[----:B0-----:R-:W-:-:S09]  /*5c90*/  PRMT R10, RZ, 0x7610, R10 ;  /* 0x00007610ff0a7816 */ /* 0x001fd2000000000a */
[----:B------:R-:W-:Y:S05]  /*5ca0*/  @P1 BRA `(.L_x_106) ;  /* 0x0000000400501947 */ /* 0x000fea0003800000 */
[----:B------:R-:W0:Y:S01]  /*5cb0*/  S2R R6, SR_CTAID.X ;  /* 0x0000000000067919 */ /* 0x000e220000002500 */
[----:B------:R-:W-:Y:S01]  /*5cc0*/  ULDC.64 UR6, c[0x0][0x728] ;  /* 0x0001ca0000067ab9 */ /* 0x000fe20000000a00 */
[----:B------:R-:W-:Y:S01]  /*5cd0*/  ULDC UR9, c[0x0][0x730] ;  /* 0x0001cc0000097ab9 */ /* 0x000fe20000000800 */
[----:B------:R-:W-:Y:S01]  /*5ce0*/  ISETP.NE.U32.AND P1, PT, RZ, UR6, PT ;  /* 0x00000006ff007c0c */ /* 0x000fe2000bf25070 */
[----:B------:R-:W1:Y:S01]  /*5cf0*/  S2R R19, SR_CTAID.Y ;  /* 0x0000000000137919 */ /* 0x000e620000002600 */
[----:B------:R-:W-:Y:S01]  /*5d00*/  ULDC UR10, c[0x0][0x150] ;  /* 0x00005400000a7ab9 */ /* 0x000fe20000000800 */
[----:B------:R-:W-:Y:S01]  /*5d10*/  IMAD.MOV.U32 R4, RZ, RZ, R2 ;  /* 0x000000ffff047224 */ /* 0x000fe200078e0002 */
[----:B------:R-:W-:Y:S01]  /*5d20*/  ISETP.NE.AND.EX P1, PT, RZ, UR7, PT, P1 ;  /* 0x00000007ff007c0c */ /* 0x000fe2000bf25310 */
[----:B------:R-:W-:Y:S01]  /*5d30*/  IMAD.MOV.U32 R5, RZ, RZ, R3 ;  /* 0x000000ffff057224 */ /* 0x000fe200078e0003 */
[----:B0-----:R-:W-:-:S11]  /*5d40*/  I2FP.F32.U32 R20, R6 ;  /* 0x0000000600147245 */ /* 0x001fd60000201000 */
[----:B------:R-:W-:Y:S05]  /*5d50*/  @!P1 BRA `(.L_x_107) ;  /* 0x0000000000289947 */ /* 0x000fea0003800000 */
[----:B------:R-:W-:Y:S02]  /*5d60*/  ULDC UR8, c[0x0][0x734] ;  /* 0x0001cd0000087ab9 */ /* 0x000fe40000000800 */
[----:B------:R-:W-:-:S05]  /*5d70*/  IADD3 R5, P1, R2, UR8, RZ ;  /* 0x0000000802057c10 */ /* 0x000fca000ff3e0ff */
[----:B------:R-:W-:-:S04]  /*5d80*/  IMAD.X R21, RZ, RZ, R3, P1 ;  /* 0x000000ffff157224 */ /* 0x000fc800008e0603 */
[----:B------:R-:W-:-:S04]  /*5d90*/  IMAD.WIDE.U32 R10, R21, UR6, RZ ;  /* 0x00000006150a7c25 */ /* 0x000fc8000f8e00ff */
[----:B------:R-:W-:-:S04]  /*5da0*/  IMAD.WIDE.U32 R10, P1, R5, UR7, R10 ;  /* 0x00000007050a7c25 */ /* 0x000fc8000f82000a */
[----:B------:R-:W-:-:S04]  /*5db0*/  IMAD.WIDE.U32 R4, R5, UR6, RZ ;  /* 0x0000000605047c25 */ /* 0x000fc8000f8e00ff */
[----:B------:R-:W-:Y:S01]  /*5dc0*/  IMAD.MOV.U32 R4, RZ, RZ, R11 ;  /* 0x000000ffff047224 */ /* 0x000fe200078e000b */
[----:B------:R-:W-:Y:S01]  /*5dd0*/  IADD3 RZ, P4, R5, R10, RZ ;  /* 0x0000000a05ff7210 */ /* 0x000fe20007f9e0ff */
[----:B------:R-:W-:-:S04]  /*5de0*/  IMAD.X R5, RZ, RZ, RZ, P1 ;  /* 0x000000ffff057224 */ /* 0x000fc800008e06ff */
[----:B------:R-:W-:-:S08]  /*5df0*/  IMAD.WIDE.U32.X R4, R21, UR7, R4, P4 ;  /* 0x0000000715047c25 */ /* 0x000fd0000a0e0404 */
.L_x_107:
[--C-:B------:R-:W-:Y:S01]  /*5e00*/  SHF.R.U64 R18, R4, UR9, R5.reuse ;  /* 0x0000000904127c19 */ /* 0x100fe20008001205 */
[----:B------:R-:W-:Y:S01]  /*5e10*/  FMUL R20, R20, UR10 ;  /* 0x0000000a14147c20 */ /* 0x000fe20008400000 */
[----:B------:R-:W0:Y:S01]  /*5e20*/  LDC R21, c[0x0][0x144] ;  /* 0x00005100ff157b82 */ /* 0x000e220000000800 */
[----:B-1----:R-:W-:Y:S01]  /*5e30*/  I2FP.F32.U32 R10, R19 ;  /* 0x00000013000a7245 */ /* 0x002fe20000201000 */
[----:B------:R-:W-:Y:S01]  /*5e40*/  ULDC UR8, c[0x0][0x154] ;  /* 0x0000550000087ab9 */ /* 0x000fe20000000800 */
[----:B------:R-:W-:Y:S01]  /*5e50*/  SHF.R.U32.HI R4, RZ, UR9, R5 ;  /* 0x00000009ff047c19 */ /* 0x000fe20008011605 */
[----:B------:R-:W-:Y:S01]  /*5e60*/  ULDC.64 UR6, c[0x0][0x720] ;  /* 0x0001c80000067ab9 */ /* 0x000fe20000000a00 */
[----:B------:R-:W-:Y:S01]  /*5e70*/  IADD3 R5, P1, RZ, -R18, RZ ;  /* 0x80000012ff057210 */ /* 0x000fe20007f3e0ff */
[----:B------:R-:W1:Y:S01]  /*5e80*/  F2I.U32.TRUNC.NTZ R20, R20 ;  /* 0x0000001400147305 */ /* 0x000e62000020f000 */
[----:B------:R-:W-:Y:S01]  /*5e90*/  FMUL R10, R10, UR8 ;  /* 0x000000080a0a7c20 */ /* 0x000fe20008400000 */
[----:B------:R-:W2:Y:S01]  /*5ea0*/  LDC R22, c[0x0][0x148] ;  /* 0x00005200ff167b82 */ /* 0x000ea20000000800 */
[----:B------:R-:W-:Y:S01]  /*5eb0*/  ULDC.64 UR8, c[0x0][0x740] ;  /* 0x0001d00000087ab9 */ /* 0x000fe20000000a00 */
[----:B------:R-:W-:Y:S01]  /*5ec0*/  IMAD.X R4, RZ, RZ, ~R4, P1 ;  /* 0x000000ffff047224 */ /* 0x000fe200008e0e04 */
[----:B------:R-:W-:-:S03]  /*5ed0*/  ISETP.NE.U32.AND P1, PT, RZ, UR8, PT ;  /* 0x00000008ff007c0c */ /* 0x000fc6000bf25070 */
[----:B------:R-:W-:Y:S01]  /*5ee0*/  IMAD R4, R4, UR6, RZ ;  /* 0x0000000604047c24 */ /* 0x000fe2000f8e02ff */
[----:B------:R-:W3:Y:S01]  /*5ef0*/  F2I.U32.TRUNC.NTZ R10, R10 ;  /* 0x0000000a000a7305 */ /* 0x000ee2000020f000 */
[----:B------:R-:W-:Y:S02]  /*5f00*/  ISETP.NE.AND.EX P1, PT, RZ, UR9, PT, P1 ;  /* 0x00000009ff007c0c */ /* 0x000fe4000bf25310 */
[C---:B------:R-:W-:Y:S02]  /*5f10*/  IMAD R11, R5.reuse, UR7, R4 ;  /* 0x00000007050b7c24 */ /* 0x040fe4000f8e0204 */
[----:B------:R-:W-:Y:S01]  /*5f20*/  IMAD.WIDE.U32 R4, R5, UR6, R2 ;  /* 0x0000000605047c25 */ /* 0x000fe2000f8e0002 */
[----:B------:R-:W-:-:S03]  /*5f30*/  ULDC UR6, c[0x0][0x718] ;  /* 0x0001c60000067ab9 */ /* 0x000fc60000000800 */
[----:B-1----:R-:W-:Y:S02]  /*5f40*/  IMAD.MOV R20, RZ, RZ, -R20 ;  /* 0x000000ffff147224 */ /* 0x002fe400078e0a14 */
[----:B------:R-:W-:Y:S02]  /*5f50*/  IMAD.IADD R5, R5, 0x1, R11 ;  /* 0x0000000105057824 */ /* 0x000fe400078e020b */
[----:B0-----:R-:W-:-:S03]  /*5f60*/  IMAD R6, R21, R20, R6 ;  /* 0x0000001415067224 */ /* 0x001fc600078e0206 */
[--C-:B------:R-:W-:Y:S01]  /*5f70*/  SHF.R.U64 R20, R4, UR6, R5.reuse ;  /* 0x0000000604147c19 */ /* 0x100fe20008001205 */
[----:B---3--:R-:W-:Y:S01]  /*5f80*/  IMAD.MOV R4, RZ, RZ, -R10 ;  /* 0x000000ffff047224 */ /* 0x008fe200078e0a0a */
[----:B------:R-:W-:Y:S01]  /*5f90*/  SHF.R.U32.HI R5, RZ, UR6, R5 ;  /* 0x00000006ff057c19 */ /* 0x000fe20008011605 */
[----:B------:R-:W-:Y:S02]  /*5fa0*/  ULDC UR6, c[0x0][0x708] ;  /* 0x0001c20000067ab9 */ /* 0x000fe40000000800 */
[----:B--2---:R-:W-:Y:S01]  /*5fb0*/  @P3 IMAD R6, R22, R4, R19 ;  /* 0x0000000416063224 */ /* 0x004fe200078e0213 */
[--C-:B------:R-:W-:Y:S02]  /*5fc0*/  SHF.R.U64 R22, R20, UR6, R5.reuse ;  /* 0x0000000614167c19 */ /* 0x100fe40008001205 */
[----:B------:R-:W-:Y:S01]  /*5fd0*/  SHF.R.U32.HI R5, RZ, UR6, R5 ;  /* 0x00000006ff057c19 */ /* 0x000fe20008011605 */
[----:B------:R-:W-:-:S03]  /*5fe0*/  ULDC UR6, c[0x0][0x758] ;  /* 0x0001d60000067ab9 */ /* 0x000fc60000000800 */
[--C-:B------:R-:W-:Y:S02]  /*5ff0*/  SHF.R.U64 R19, R22, UR6, R5.reuse ;  /* 0x0000000616137c19 */ /* 0x100fe40008001205 */
[----:B------:R-:W-:-:S03]  /*6000*/  SHF.R.U32.HI R21, RZ, UR6, R5 ;  /* 0x00000006ff157c19 */ /* 0x000fc60008011605 */
[----:B------:R-:W-:Y:S02]  /*6010*/  IMAD.MOV.U32 R10, RZ, RZ, R19 ;  /* 0x000000ffff0a7224 */ /* 0x000fe400078e0013 */
[----:B------:R-:W-:Y:S01]  /*6020*/  IMAD.MOV.U32 R5, RZ, RZ, R21 ;  /* 0x000000ffff057224 */ /* 0x000fe200078e0015 */
[----:B------:R-:W-:Y:S06]  /*6030*/  @!P1 BRA `(.L_x_108) ;  /* 0x00000000002c9947 */ /* 0x000fec0003800000 */
        /* <DEDUP_REMOVED lines=9> */
[----:B------:R-:W-:-:S04]  /*60d0*/  IMAD.WIDE.U32.X R4, R21, UR9, R4, P4 ;  /* 0x0000000915047c25 */ /* 0x000fc8000a0e0404 */
[----:B------:R-:W-:-:S07]  /*60e0*/  IMAD.MOV.U32 R10, RZ, RZ, R4 ;  /* 0x000000ffff0a7224 */ /* 0x000fce00078e0004 */
.L_x_108:
[----:B------:R-:W-:Y:S01]  /*60f0*/  ULDC UR6, c[0x0][0x748] ;  /* 0x0001d20000067ab9 */ /* 0x000fe20000000800 */
[----:B------:R-:W-:Y:S01]  /*6100*/  LOP3.LUT R4, R22, UR15, RZ, 0xc0, !PT ;  /* 0x0000000f16047c12 */ /* 0x000fe2000f8ec0ff */
[----:B------:R-:W-:Y:S01]  /*6110*/  ULDC UR7, c[0x0][0x710] ;  /* 0x0001c40000077ab9 */ /* 0x000fe20000000800 */
[----:B------:R-:W-:Y:S01]  /*6120*/  SHF.R.U64 R5, R10, UR6, R5 ;  /* 0x000000060a057c19 */ /* 0x000fe20008001205 */
[----:B------:R-:W-:Y:S01]  /*6130*/  ULDC UR6, c[0x0][0x738] ;  /* 0x0001ce0000067ab9 */ /* 0x000fe20000000800 */
[----:B------:R-:W-:-:S03]  /*6140*/  LOP3.LUT R20, R20, UR4, RZ, 0xc0, !PT ;  /* 0x0000000414147c12 */ /* 0x000fc6000f8ec0ff */
[----:B------:R-:W-:Y:S02]  /*6150*/  IMAD.MOV R10, RZ, RZ, -R5 ;  /* 0x000000ffff0a7224 */ /* 0x000fe400078e0a05 */
[----:B------:R-:W-:Y:S02]  /*6160*/  IMAD R5, R5, UR5, R4 ;  /* 0x0000000505057c24 */ /* 0x000fe4000f8e0204 */
[----:B------:R-:W-:Y:S01]  /*6170*/  IMAD R19, R10, UR6, R19 ;  /* 0x000000060a137c24 */ /* 0x000fe2000f8e0213 */
[----:B------:R-:W-:Y:S01]  /*6180*/  ULDC UR6, c[0x0][0x700] ;  /* 0x0001c00000067ab9 */ /* 0x000fe20000000800 */
[----:B------:R-:W-:Y:S02]  /*6190*/  IMAD R6, R5, UR7, R6 ;  /* 0x0000000705067c24 */ /* 0x000fe4000f8e0206 */
[----:B------:R-:W-:Y:S02]  /*61a0*/  IMAD R19, R19, UR6, R20 ;  /* 0x0000000613137c24 */ /* 0x000fe4000f8e0214 */
[----:B------:R-:W-:-:S02]  /*61b0*/  IMAD.MOV.U32 R10, RZ, RZ, 0x1 ;  /* 0x00000001ff0a7424 */ /* 0x000fc400078e00ff */
[----:B------:R-:W-:Y:S01]  /*61c0*/  IMAD.MOV.U32 R5, RZ, RZ, R18 ;  /* 0x000000ffff057224 */ /* 0x000fe200078e0012 */
[----:B------:R-:W-:Y:S02]  /*61d0*/  SEL R4, R19, R6, !P3 ;  /* 0x0000000613047207 */ /* 0x000fe40005800000 */
[----:B------:R-:W-:-:S07]  /*61e0*/  SEL R6, R6, R19, !P3 ;  /* 0x0000001306067207 */ /* 0x000fce0005800000 */
.L_x_106:
[----:B------:R-:W-:Y:S05]  /*61f0*/  BSYNC B1 ;  /* 0x0000000000017941 */ /* 0x000fea0003800000 */
.L_x_105:
[----:B------:R-:W-:-:S13]  /*6200*/  LOP3.LUT P1, RZ, R10, 0xff, RZ, 0xc0, !PT ;  /* 0x000000ff0aff7812 */ /* 0x000fda000782c0ff */
[----:B------:R-:W-:Y:S05]  /*6210*/  @P1 BRA `(.L_x_109) ;  /* 0xfffffff000fc1947 */ /* 0x000fea000383ffff */
[----:B------:R-:W-:Y:S05]  /*6220*/  BSYNC B0 ;  /* 0x0000000000007941 */ /* 0x000fea0003800000 */
.L_x_97:
[----:B------:R-:W-:-:S03]  /*6230*/  UMOV UR6, 0xffffffff ;  /* 0xffffffff00067882 */ /* 0x000fc60000000000 */
[----:B------:R-:W-:Y:S05]  /*6240*/  BRA.DIV UR6, `(.L_x_110) ;  /* 0x0000000e06087947 */ /* 0x000fea000b800000 */
[----:B------:R-:W-:-:S13]  /*6250*/  ELECT P0, URZ, PT ;  /* 0x00000000003f782f */ /* 0x000fda0003800000 */
.L_x_139:
[----:B------:R-:W-:Y:S04]  /*6260*/  BSSY B0, `(.L_x_111) ;  /* 0x00000a0000007945 */ /* 0x000fe80003800000 */
[----:B------:R-:W-:Y:S05]  /*6270*/  @!P0 BRA `(.L_x_112) ;  /* 0x0000000800788947 */ /* 0x000fea0003800000 */
[----:B------:R-:W-:-:S04]  /*6280*/  LOP3.LUT R7, R7, 0x2, RZ, 0xfc, !PT ;  /* 0x0000000207077812 */ /* 0x000fc800078efcff */
[----:B------:R-:W-:-:S13]  /*6290*/  ISETP.NE.AND P0, PT, R7, 0x3, PT ;  /* 0x000000030700780c */ /* 0x000fda0003f05270 */
[----:B------:R-:W-:Y:S05]  /*62a0*/  @!P0 BRA `(.L_x_113) ;  /* 0x0000000000048947 */ /* 0x000fea0003800000 */
[----:B------:R-:W-:Y:S01]  /*62b0*/  BPT.TRAP 0x1 ;  /* 0x000000040000795c */ /* 0x000fe20000300000 */
.L_x_113:
[----:B------:R-:W0:Y:S01]  /*62c0*/  S2R R3, SR_CgaCtaId ;  /* 0x0000000000037919 */ /* 0x000e220000008800 */
[----:B------:R-:W-:Y:S02]  /*62d0*/  MOV R0, 0x400 ;  /* 0x0000040000007802 */ /* 0x000fe40000000f00 */
[----:B------:R-:W-:Y:S02]  /*62e0*/  SHF.L.U32 R2, R12, 0x1f, RZ ;  /* 0x0000001f0c027819 */ /* 0x000fe400000006ff */
[----:B0-----:R-:W-:-:S05]  /*62f0*/  LEA R0, R3, R0, 0x18 ;  /* 0x0000000003007211 */ /* 0x001fca00078ec0ff */
[----:B------:R-:W-:-:S04]  /*6300*/  VIADD R0, R0, 0x88 ;  /* 0x0000008800007836 */ /* 0x000fc80000000000 */
[C---:B------:R-:W-:Y:S02]  /*6310*/  IMAD R5, R13.reuse, 0x8, R0 ;  /* 0x000000080d057824 */ /* 0x040fe400078e0200 */
[----:B------:R-:W-:Y:S02]  /*6320*/  VIADD R13, R13, 0x1 ;  /* 0x000000010d0d7836 */ /* 0x000fe40000000000 */
[----:B------:R-:W0:Y:S03]  /*6330*/  SYNCS.PHASECHK.TRANS64.TRYWAIT P0, [R5+URZ], R2 ;  /* 0x00000002050075a7 */ /* 0x000e26000800017f */
[----:B------:R-:W-:-:S04]  /*6340*/  ISETP.NE.AND P1, PT, R13, 0x11, PT ;  /* 0x000000110d00780c */ /* 0x000fc80003f25270 */
[----:B------:R-:W-:Y:S02]  /*6350*/  SEL R3, RZ, 0x1, P1 ;  /* 0x00000001ff037807 */ /* 0x000fe40000800000 */
[----:B------:R-:W-:Y:S02]  /*6360*/  SEL R13, R13, RZ, P1 ;  /* 0x000000ff0d0d7207 */ /* 0x000fe40000800000 */
[----:B------:R-:W-:-:S03]  /*6370*/  LOP3.LUT R12, R12, R3, RZ, 0x3c, !PT ;  /* 0x000000030c0c7212 */ /* 0x000fc600078e3cff */
[----:B------:R-:W-:Y:S01]  /*6380*/  IMAD R7, R13, 0x8, R0 ;  /* 0x000000080d077824 */ /* 0x000fe200078e0200 */
[----:B------:R-:W-:Y:S01]  /*6390*/  SHF.L.U32 R4, R12, 0x1f, RZ ;  /* 0x0000001f0c047819 */ /* 0x000fe200000006ff */
[----:B0-----:R-:W-:Y:S06]  /*63a0*/  @!P0 BRA `(.L_x_114) ;  /* 0x0000000800d48947 */ /* 0x001fec0003800000 */
.L_x_140:
[----:B------:R-:W1:Y:S01]  /*63b0*/  SYNCS.PHASECHK.TRANS64.TRYWAIT P0, [R7+URZ], R4 ;  /* 0x00000004070075a7 */ /* 0x000e62000800017f */
[----:B0-----:R-:W-:-:S05]  /*63c0*/  VIADD R2, R13, 0x1 ;  /* 0x000000010d027836 */ /* 0x001fca0000000000 */
[----:B------:R-:W-:-:S04]  /*63d0*/  ISETP.NE.AND P1, PT, R2, 0x11, PT ;  /* 0x000000110200780c */ /* 0x000fc80003f25270 */
[----:B------:R-:W-:Y:S02]  /*63e0*/  SEL R3, RZ, 0x1, P1 ;  /* 0x00000001ff037807 */ /* 0x000fe40000800000 */
[----:B------:R-:W-:Y:S02]  /*63f0*/  SEL R9, R2, RZ, P1 ;  /* 0x000000ff02097207 */ /* 0x000fe40000800000 */
[----:B------:R-:W-:-:S03]  /*6400*/  LOP3.LUT R12, R12, R3, RZ, 0x3c, !PT ;  /* 0x000000030c0c7212 */ /* 0x000fc600078e3cff */
[----:B------:R-:W-:Y:S01]  /*6410*/  IMAD R6, R9, 0x8, R0 ;  /* 0x0000000809067824 */ /* 0x000fe200078e0200 */
[----:B------:R-:W-:Y:S01]  /*6420*/  SHF.L.U32 R5, R12, 0x1f, RZ ;  /* 0x0000001f0c057819 */ /* 0x000fe200000006ff */
[----:B-1----:R-:W-:Y:S06]  /*6430*/  @!P0 BRA `(.L_x_115) ;  /* 0x0000000800c48947 */ /* 0x002fec0003800000 */
.L_x_141:
[----:B------:R-:W1:Y:S01]  /*6440*/  SYNCS.PHASECHK.TRANS64.TRYWAIT P0, [R6+URZ], R5 ;  /* 0x00000005060075a7 */ /* 0x000e62000800017f */
[----:B------:R-:W-:-:S05]  /*6450*/  VIADD R2, R9, 0x1 ;  /* 0x0000000109027836 */ /* 0x000fca0000000000 */
[----:B------:R-:W-:-:S04]  /*6460*/  ISETP.NE.AND P1, PT, R2, 0x11, PT ;  /* 0x000000110200780c */ /* 0x000fc80003f25270 */
[----:B------:R-:W-:Y:S02]  /*6470*/  SEL R3, RZ, 0x1, P1 ;  /* 0x00000001ff037807 */ /* 0x000fe40000800000 */
[----:B0-----:R-:W-:Y:S02]  /*6480*/  SEL R7, R2, RZ, P1 ;  /* 0x000000ff02077207 */ /* 0x001fe40000800000 */
[----:B------:R-:W-:-:S03]  /*6490*/  LOP3.LUT R12, R12, R3, RZ, 0x3c, !PT ;  /* 0x000000030c0c7212 */ /* 0x000fc600078e3cff */
[----:B------:R-:W-:Y:S01]  /*64a0*/  IMAD R9, R7, 0x8, R0 ;  /* 0x0000000807097824 */ /* 0x000fe200078e0200 */
[----:B------:R-:W-:Y:S01]  /*64b0*/  SHF.L.U32 R4, R12, 0x1f, RZ ;  /* 0x0000001f0c047819 */ /* 0x000fe200000006ff */
[----:B-1----:R-:W-:Y:S06]  /*64c0*/  @!P0 BRA `(.L_x_116) ;  /* 0x0000000800b48947 */ /* 0x002fec0003800000 */
.L_x_142:
[----:B------:R-:W1:Y:S01]  /*64d0*/  SYNCS.PHASECHK.TRANS64.TRYWAIT P0, [R9+URZ], R4 ;  /* 0x00000004090075a7 */ /* 0x000e62000800017f */
[----:B------:R-:W-:-:S05]  /*64e0*/  VIADD R2, R7, 0x1 ;  /* 0x0000000107027836 */ /* 0x000fca0000000000 */
[----:B------:R-:W-:-:S04]  /*64f0*/  ISETP.NE.AND P1, PT, R2, 0x11, PT ;  /* 0x000000110200780c */ /* 0x000fc80003f25270 */
[----:B------:R-:W-:Y:S02]  /*6500*/  SEL R3, RZ, 0x1, P1 ;  /* 0x00000001ff037807 */ /* 0x000fe40000800000 */
[----:B------:R-:W-:Y:S02]  /*6510*/  SEL R7, R2, RZ, P1 ;  /* 0x000000ff02077207 */ /* 0x000fe40000800000 */
[----:B------:R-:W-:-:S03]  /*6520*/  LOP3.LUT R12, R12, R3, RZ, 0x3c, !PT ;  /* 0x000000030c0c7212 */ /* 0x000fc600078e3cff */
[----:B0-----:R-:W-:Y:S01]  /*6530*/  IMAD R6, R7, 0x8, R0 ;  /* 0x0000000807067824 */ /* 0x001fe200078e0200 */
[----:B------:R-:W-:Y:S01]  /*6540*/  SHF.L.U32 R5, R12, 0x1f, RZ ;  /* 0x0000001f0c057819 */ /* 0x000fe200000006ff */
[----:B-1----:R-:W-:Y:S06]  /*6550*/  @!P0 BRA `(.L_x_117) ;  /* 0x0000000800a48947 */ /* 0x002fec0003800000 */
.L_x_143:
        /* <DEDUP_REMOVED lines=9> */
.L_x_144:
        /* <DEDUP_REMOVED lines=9> */
.L_x_145:
        /* <DEDUP_REMOVED lines=9> */
.L_x_146:
        /* <DEDUP_REMOVED lines=9> */
.L_x_147:
        /* <DEDUP_REMOVED lines=9> */
.L_x_148:
        /* <DEDUP_REMOVED lines=9> */
.L_x_149:
        /* <DEDUP_REMOVED lines=9> */
.L_x_150:
        /* <DEDUP_REMOVED lines=9> */
.L_x_151:
        /* <DEDUP_REMOVED lines=9> */
.L_x_152:
[----:B------:R-:W1:Y:S01]  /*6a70*/  SYNCS.PHASECHK.TRANS64.TRYWAIT P0, [R9+URZ], R4 ;  /* 0x00000004090075a7 */ /* 0x000e62000800017f */
[----:B------:R-:W-:-:S05]  /*6a80*/  VIADD R2, R7, 0x1 ;  /* 0x0000000107027836 */ /* 0x000fca0000000000 */
[----:B------:R-:W-:-:S04]  /*6a90*/  ISETP.NE.AND P1, PT, R2, 0x11, PT ;  /* 0x000000110200780c */ /* 0x000fc80003f25270 */
[----:B------:R-:W-:Y:S02]  /*6aa0*/  SEL R3, RZ, 0x1, P1 ;  /* 0x00000001ff037807 */ /* 0x000fe40000800000 */
[----:B------:R-:W-:Y:S02]  /*6ab0*/  SEL R7, R2, RZ, P1 ;  /* 0x000000ff02077207 */ /* 0x000fe40000800000 */
[----:B------:R-:W-:-:S03]  /*6ac0*/  LOP3.LUT R12, R12, R3, RZ, 0x3c, !PT ;  /* 0x000000030c0c7212 */ /* 0x000fc600078e3cff */
[----:B------:R-:W-:Y:S01]  /*6ad0*/  IMAD R8, R7, 0x8, R0 ;  /* 0x0000000807087824 */ /* 0x000fe200078e0200 */
[----:B0-----:R-:W-:Y:S01]  /*6ae0*/  SHF.L.U32 R5, R12, 0x1f, RZ ;  /* 0x0000001f0c057819 */ /* 0x001fe200000006ff */
[----:B-1----:R-:W-:Y:S06]  /*6af0*/  @!P0 BRA `(.L_x_127) ;  /* 0x0000000800048947 */ /* 0x002fec0003800000 */
.L_x_153:
[----:B------:R-:W1:Y:S01]  /*6b00*/  SYNCS.PHASECHK.TRANS64.TRYWAIT P0, [R8+URZ], R5 ;  /* 0x00000005080075a7 */ /* 0x000e62000800017f */
[----:B------:R-:W-:-:S05]  /*6b10*/  VIADD R2, R7, 0x1 ;  /* 0x0000000107027836 */ /* 0x000fca0000000000 */
[----:B------:R-:W-:-:S04]  /*6b20*/  ISETP.NE.AND P1, PT, R2, 0x11, PT ;  /* 0x000000110200780c */ /* 0x000fc80003f25270 */
[----:B------:R-:W-:Y:S02]  /*6b30*/  SEL R3, RZ, 0x1, P1 ;  /* 0x00000001ff037807 */ /* 0x000fe40000800000 */
[----:B------:R-:W-:Y:S02]  /*6b40*/  SEL R7, R2, RZ, P1 ;  /* 0x000000ff02077207 */ /* 0x000fe40000800000 */
[----:B0-----:R-:W-:-:S03]  /*6b50*/  LOP3.LUT R9, R12, R3, RZ, 0x3c, !PT ;  /* 0x000000030c097212 */ /* 0x001fc600078e3cff */
[----:B------:R-:W-:Y:S01]  /*6b60*/  IMAD R11, R7, 0x8, R0 ;  /* 0x00000008070b7824 */ /* 0x000fe200078e0200 */
[----:B------:R-:W-:Y:S01]  /*6b70*/  SHF.L.U32 R6, R9, 0x1f, RZ ;  /* 0x0000001f09067819 */ /* 0x000fe200000006ff */
[----:B-1----:R-:W-:Y:S06]  /*6b80*/  @!P0 BRA `(.L_x_128) ;  /* 0x0000000400f48947 */ /* 0x002fec0003800000 */
.L_x_154:
[----:B------:R-:W1:Y:S01]  /*6b90*/  SYNCS.PHASECHK.TRANS64.TRYWAIT P0, [R11+URZ], R6 ;  /* 0x000000060b0075a7 */ /* 0x000e62000800017f */
[----:B------:R-:W-:-:S05]  /*6ba0*/  VIADD R2, R7, 0x1 ;  /* 0x0000000107027836 */ /* 0x000fca0000000000 */
[----:B------:R-:W-:-:S04]  /*6bb0*/  ISETP.NE.AND P1, PT, R2, 0x11, PT ;  /* 0x000000110200780c */ /* 0x000fc80003f25270 */
[----:B------:R-:W-:Y:S02]  /*6bc0*/  SEL R4, RZ, 0x1, P1 ;  /* 0x00000001ff047807 */ /* 0x000fe40000800000 */
[----:B------:R-:W-:Y:S02]  /*6bd0*/  SEL R3, R2, RZ, P1 ;  /* 0x000000ff02037207 */ /* 0x000fe40000800000 */
[----:B------:R-:W-:Y:S01]  /*6be0*/  LOP3.LUT R4, R9, R4, RZ, 0x3c, !PT ;  /* 0x0000000409047212 */ /* 0x000fe200078e3cff */
[----:B-1----:R-:W-:Y:S06]  /*6bf0*/  @!P0 BRA `(.L_x_129) ;  /* 0x0000000400ec8947 */ /* 0x002fec0003800000 */
.L_x_155:
[----:B------:R-:W-:Y:S01]  /*6c00*/  IMAD R3, R3, 0x8, R0 ;  /* 0x0000000803037824 */ /* 0x000fe200078e0200 */
[----:B------:R-:W-:-:S07]  /*6c10*/  SHF.L.U32 R0, R4, 0x1f, RZ ;  /* 0x0000001f04007819 */ /* 0x000fce00000006ff */
.L_x_130:
[----:B--2---:R2:W3:Y:S02]  /*6c20*/  SYNCS.PHASECHK.TRANS64.TRYWAIT P0, [R3+URZ], R0 ;  /* 0x00000000030075a7 */ /* 0x0044e4000800017f */
[----:B---3--:R-:W-:Y:S05]  /*6c30*/  @!P0 NANOSLEEP.SYNCS 0x989680 ;  /* 0x009896800000895d */ /* 0x008fea0003900000 */
[----:B------:R-:W3:Y:S02]  /*6c40*/  @!P0 SYNCS.PHASECHK.TRANS64 P0, [R3+URZ], R0 ;  /* 0x00000000030085a7 */ /* 0x000ee4000800007f */
[----:B---3--:R-:W-:Y:S05]  /*6c50*/  @!P0 BRA `(.L_x_130) ;  /* 0xfffffffc00f08947 */ /* 0x008fea000383ffff */
.L_x_112:
[----:B------:R-:W-:Y:S05]  /*6c60*/  BSYNC B0 ;  /* 0x0000000000007941 */ /* 0x000fea0003800000 */
.L_x_111:
[----:B------:R-:W-:Y:S05]  /*6c70*/  EXIT ;  /* 0x000000000000794d */ /* 0x000fea0003800000 */
.L_x_20:
[----:B0-----:R-:W-:-:S04]  /*6c80*/  IMAD.U32 R23, RZ, RZ, UR13 ;  /* 0x0000000dff177e24 */ /* 0x001fc8000f8e00ff */
[----:B------:R0:W1:Y:S03]  /*6c90*/  SYNCS.PHASECHK.TRANS64.TRYWAIT P0, [R23+URZ+-0x8], R22 ;  /* 0xfffff816170075a7 */ /* 0x000066000800017f */
[----:B-1----:R-:W-:Y:S05]  /*6ca0*/  @!P0 NANOSLEEP.SYNCS 0x989680 ;  /* 0x009896800000895d */ /* 0x002fea0003900000 */
[----:B------:R-:W1:Y:S02]  /*6cb0*/  @!P0 SYNCS.PHASECHK.TRANS64 P0, [R23+URZ+-0x8], R22 ;  /* 0xfffff816170085a7 */ /* 0x000e64000800007f */
[----:B-1----:R-:W-:Y:S05]  /*6cc0*/  @!P0 BRA `(.L_x_20) ;  /* 0xfffffffc00ec8947 */ /* 0x002fea000383ffff */
[----:B------:R-:W-:Y:S05]  /*6cd0*/  BRA `(.L_x_131) ;  /* 0xffffffac002c7947 */ /* 0x000fea000383ffff */
.L_x_25:
[----:B-1----:R-:W-:-:S04]  /*6ce0*/  IMAD.U32 R111, RZ, RZ, UR8 ;  /* 0x00000008ff6f7e24 */ /* 0x002fc8000f8e00ff */
[----:B------:R1:W4:Y:S03]  /*6cf0*/  SYNCS.PHASECHK.TRANS64.TRYWAIT P0, [R111+URZ], R70 ;  /* 0x000000466f0075a7 */ /* 0x000326000800017f */
[----:B----4-:R-:W-:Y:S05]  /*6d00*/  @!P0 NANOSLEEP.SYNCS 0x989680 ;  /* 0x009896800000895d */ /* 0x010fea0003900000 */
[----:B------:R-:W4:Y:S02]  /*6d10*/  @!P0 SYNCS.PHASECHK.TRANS64 P0, [R111+URZ], R70 ;  /* 0x000000466f0085a7 */ /* 0x000f24000800007f */
[----:B----4-:R-:W-:Y:S05]  /*6d20*/  @!P0 BRA `(.L_x_25) ;  /* 0xfffffffc00ec8947 */ /* 0x010fea000383ffff */
[----:B------:R-:W-:Y:S05]  /*6d30*/  BRA `(.L_x_24) ;  /* 0xffffffb000247947 */ /* 0x000fea000383ffff */
.L_x_31:
[----:B0-----:R-:W-:-:S04]  /*6d40*/  IMAD.U32 R25, RZ, RZ, UR13 ;  /* 0x0000000dff197e24 */ /* 0x001fc8000f8e00ff */
[----:B------:R0:W1:Y:S03]  /*6d50*/  SYNCS.PHASECHK.TRANS64.TRYWAIT P0, [R25+URZ+0x8], R22 ;  /* 0x00000816190075a7 */ /* 0x000066000800017f */
[----:B-1----:R-:W-:Y:S05]  /*6d60*/  @!P0 NANOSLEEP.SYNCS 0x989680 ;  /* 0x009896800000895d */ /* 0x002fea0003900000 */
[----:B------:R-:W1:Y:S02]  /*6d70*/  @!P0 SYNCS.PHASECHK.TRANS64 P0, [R25+URZ+0x8], R22 ;  /* 0x00000816190085a7 */ /* 0x000e64000800007f */
[----:B-1----:R-:W-:Y:S05]  /*6d80*/  @!P0 BRA `(.L_x_31) ;  /* 0xfffffffc00ec8947 */ /* 0x002fea000383ffff */
[----:B------:R-:W-:Y:S05]  /*6d90*/  BRA `(.L_x_132) ;  /* 0xffffffb800247947 */ /* 0x000fea000383ffff */
.L_x_98:
[----:B------:R-:W-:Y:S01]  /*6da0*/  BSSY B1, `(.L_x_133) ;  /* 0x0000006000017945 */ /* 0x000fe20003800000 */
[----:B------:R-:W-:-:S07]  /*6db0*/  IMAD.MOV.U32 R10, RZ, RZ, -0x1 ;  /* 0xffffffffff0a7424 */ /* 0x000fce00078e00ff */
[----:B------:R-:W-:Y:S05]  /*6dc0*/  WARPSYNC.COLLECTIVE R10, `(.L_x_134) ;  /* 0x000000000a0c7348 */ /* 0x000fea0003c00000 */
[----:B------:R-:W-:Y:S02]  /*6dd0*/  ELECT P1, UR62, PT ;  /* 0x00000000003e782f */ /* 0x000fe40003820000 */
[----:B------:R-:W-:Y:S01]  /*6de0*/  MOV R10, UR62 ;  /* 0x0000003e000a7c02 */ /* 0x000fe20008000f00 */
[----:B------:R-:W-:Y:S10]  /*6df0*/  ENDCOLLECTIVE ;  /* 0x000000000000791b */ /* 0x000ff40003800000 */
.L_x_134:
[----:B------:R-:W-:Y:S05]  /*6e00*/  BSYNC B1 ;  /* 0x0000000000017941 */ /* 0x000fea0003800000 */
.L_x_133:
[----:B------:R-:W-:Y:S05]  /*6e10*/  BRA `(.L_x_135) ;  /* 0xffffffe800087947 */ /* 0x000fea000383ffff */
.L_x_101:
[----:B0-----:R0:W1:Y:S02]  /*6e20*/  SYNCS.PHASECHK.TRANS64.TRYWAIT P1, [R19+URZ+0x88], R10 ;  /* 0x0000880a130075a7 */ /* 0x001064000802017f */
[----:B-1----:R-:W-:Y:S05]  /*6e30*/  @!P1 NANOSLEEP.SYNCS 0x989680 ;  /* 0x009896800000995d */ /* 0x002fea0003900000 */
[----:B------:R-:W1:Y:S02]  /*6e40*/  @!P1 SYNCS.PHASECHK.TRANS64 P1, [R19+URZ+0x88], R10 ;  /* 0x0000880a130095a7 */ /* 0x000e64000802007f */
[----:B-1----:R-:W-:Y:S05]  /*6e50*/  @!P1 BRA `(.L_x_101) ;  /* 0xfffffffc00f09947 */ /* 0x002fea000383ffff */
[----:B------:R-:W-:Y:S05]  /*6e60*/  BRA `(.L_x_136) ;  /* 0xffffffe800447947 */ /* 0x000fea000383ffff */
.L_x_110:
[----:B------:R-:W-:Y:S01]  /*6e70*/  BSSY B0, `(.L_x_137) ;  /* 0x0000006000007945 */ /* 0x000fe20003800000 */
[----:B------:R-:W-:-:S07]  /*6e80*/  IMAD.MOV.U32 R10, RZ, RZ, -0x1 ;  /* 0xffffffffff0a7424 */ /* 0x000fce00078e00ff */
[----:B------:R-:W-:Y:S05]  /*6e90*/  WARPSYNC.COLLECTIVE R10, `(.L_x_138) ;  /* 0x000000000a0c7348 */ /* 0x000fea0003c00000 */
[----:B------:R-:W-:Y:S02]  /*6ea0*/  ELECT P1, UR62, PT ;  /* 0x00000000003e782f */ /* 0x000fe40003820000 */
[----:B------:R-:W-:Y:S01]  /*6eb0*/  MOV R10, UR62 ;  /* 0x0000003e000a7c02 */ /* 0x000fe20008000f00 */
[----:B------:R-:W-:Y:S10]  /*6ec0*/  ENDCOLLECTIVE ;  /* 0x000000000000791b */ /* 0x000ff40003800000 */
.L_x_138:
[----:B------:R-:W-:Y:S05]  /*6ed0*/  BSYNC B0 ;  /* 0x0000000000007941 */ /* 0x000fea0003800000 */
.L_x_137:
[----:B------:R-:W-:Y:S01]  /*6ee0*/  PLOP3.LUT P0, PT, P1, PT, PT, 0x80, 0x0 ;  /* 0x000000000000781c */ /* 0x000fe20000f0f070 */
[----:B------:R-:W-:-:S12]  /*6ef0*/  BRA `(.L_x_139) ;  /* 0xfffffff000d87947 */ /* 0x000fd8000383ffff */
.L_x_114:
[----:B0-----:R0:W1:Y:S02]  /*6f00*/  SYNCS.PHASECHK.TRANS64.TRYWAIT P0, [R5+URZ], R2 ;  /* 0x00000002050075a7 */ /* 0x001064000800017f */
[----:B-1----:R-:W-:Y:S05]  /*6f10*/  @!P0 NANOSLEEP.SYNCS 0x989680 ;  /* 0x009896800000895d */ /* 0x002fea0003900000 */
[----:B------:R-:W1:Y:S02]  /*6f20*/  @!P0 SYNCS.PHASECHK.TRANS64 P0, [R5+URZ], R2 ;  /* 0x00000002050085a7 */ /* 0x000e64000800007f */
[----:B-1----:R-:W-:Y:S05]  /*6f30*/  @!P0 BRA `(.L_x_114) ;  /* 0xfffffffc00f08947 */ /* 0x002fea000383ffff */
[----:B------:R-:W-:Y:S05]  /*6f40*/  BRA `(.L_x_140) ;  /* 0xfffffff400187947 */ /* 0x000fea000383ffff */
.L_x_115:
[----:B0-----:R0:W1:Y:S02]  /*6f50*/  SYNCS.PHASECHK.TRANS64.TRYWAIT P0, [R7+URZ], R4 ;  /* 0x00000004070075a7 */ /* 0x001064000800017f */
[----:B-1----:R-:W-:Y:S05]  /*6f60*/  @!P0 NANOSLEEP.SYNCS 0x989680 ;  /* 0x009896800000895d */ /* 0x002fea0003900000 */
[----:B------:R-:W1:Y:S02]  /*6f70*/  @!P0 SYNCS.PHASECHK.TRANS64 P0, [R7+URZ], R4 ;  /* 0x00000004070085a7 */ /* 0x000e64000800007f */
[----:B-1----:R-:W-:Y:S05]  /*6f80*/  @!P0 BRA `(.L_x_115) ;  /* 0xfffffffc00f08947 */ /* 0x002fea000383ffff */
[----:B------:R-:W-:Y:S05]  /*6f90*/  BRA `(.L_x_141) ;  /* 0xfffffff400287947 */ /* 0x000fea000383ffff */
.L_x_116:
[----:B0-----:R0:W1:Y:S02]  /*6fa0*/  SYNCS.PHASECHK.TRANS64.TRYWAIT P0, [R6+URZ], R5 ;  /* 0x00000005060075a7 */ /* 0x001064000800017f */
[----:B-1----:R-:W-:Y:S05]  /*6fb0*/  @!P0 NANOSLEEP.SYNCS 0x989680 ;  /* 0x009896800000895d */ /* 0x002fea0003900000 */
[----:B------:R-:W1:Y:S02]  /*6fc0*/  @!P0 SYNCS.PHASECHK.TRANS64 P0, [R6+URZ], R5 ;  /* 0x00000005060085a7 */ /* 0x000e64000800007f */
[----:B-1----:R-:W-:Y:S05]  /*6fd0*/  @!P0 BRA `(.L_x_116) ;  /* 0xfffffffc00f08947 */ /* 0x002fea000383ffff */
[----:B------:R-:W-:Y:S05]  /*6fe0*/  BRA `(.L_x_142) ;  /* 0xfffffff400387947 */ /* 0x000fea000383ffff */
.L_x_117:
[----:B0-----:R0:W1:Y:S02]  /*6ff0*/  SYNCS.PHASECHK.TRANS64.TRYWAIT P0, [R9+URZ], R4 ;  /* 0x00000004090075a7 */ /* 0x001064000800017f */
[----:B-1----:R-:W-:Y:S05]  /*7000*/  @!P0 NANOSLEEP.SYNCS 0x989680 ;  /* 0x009896800000895d */ /* 0x002fea0003900000 */
[----:B------:R-:W1:Y:S02]  /*7010*/  @!P0 SYNCS.PHASECHK.TRANS64 P0, [R9+URZ], R4 ;  /* 0x00000004090085a7 */ /* 0x000e64000800007f */
[----:B-1----:R-:W-:Y:S05]  /*7020*/  @!P0 BRA `(.L_x_117) ;  /* 0xfffffffc00f08947 */ /* 0x002fea000383ffff */
[----:B------:R-:W-:Y:S05]  /*7030*/  BRA `(.L_x_143) ;  /* 0xfffffff400487947 */ /* 0x000fea000383ffff */
.L_x_118:
[----:B0-----:R0:W1:Y:S02]  /*7040*/  SYNCS.PHASECHK.TRANS64.TRYWAIT P0, [R6+URZ], R5 ;  /* 0x00000005060075a7 */ /* 0x001064000800017f */
[----:B-1----:R-:W-:Y:S05]  /*7050*/  @!P0 NANOSLEEP.SYNCS 0x989680 ;  /* 0x009896800000895d */ /* 0x002fea0003900000 */
[----:B------:R-:W1:Y:S02]  /*7060*/  @!P0 SYNCS.PHASECHK.TRANS64 P0, [R6+URZ], R5 ;  /* 0x00000005060085a7 */ /* 0x000e64000800007f */
[----:B-1----:R-:W-:Y:S05]  /*7070*/  @!P0 BRA `(.L_x_118) ;  /* 0xfffffffc00f08947 */ /* 0x002fea000383ffff */
[----:B------:R-:W-:Y:S05]  /*7080*/  BRA `(.L_x_144) ;  /* 0xfffffff400587947 */ /* 0x000fea000383ffff */
.L_x_119:
[----:B0-----:R0:W1:Y:S02]  /*7090*/  SYNCS.PHASECHK.TRANS64.TRYWAIT P0, [R9+URZ], R4 ;  /* 0x00000004090075a7 */ /* 0x001064000800017f */
[----:B-1----:R-:W-:Y:S05]  /*70a0*/  @!P0 NANOSLEEP.SYNCS 0x989680 ;  /* 0x009896800000895d */ /* 0x002fea0003900000 */
[----:B------:R-:W1:Y:S02]  /*70b0*/  @!P0 SYNCS.PHASECHK.TRANS64 P0, [R9+URZ], R4 ;  /* 0x00000004090085a7 */ /* 0x000e64000800007f */
[----:B-1----:R-:W-:Y:S05]  /*70c0*/  @!P0 BRA `(.L_x_119) ;  /* 0xfffffffc00f08947 */ /* 0x002fea000383ffff */
[----:B------:R-:W-:Y:S05]  /*70d0*/  BRA `(.L_x_145) ;  /* 0xfffffff400687947 */ /* 0x000fea000383ffff */
.L_x_120:
[----:B0-----:R0:W1:Y:S02]  /*70e0*/  SYNCS.PHASECHK.TRANS64.TRYWAIT P0, [R6+URZ], R5 ;  /* 0x00000005060075a7 */ /* 0x001064000800017f */
[----:B-1----:R-:W-:Y:S05]  /*70f0*/  @!P0 NANOSLEEP.SYNCS 0x989680 ;  /* 0x009896800000895d */ /* 0x002fea0003900000 */
[----:B------:R-:W1:Y:S02]  /*7100*/  @!P0 SYNCS.PHASECHK.TRANS64 P0, [R6+URZ], R5 ;  /* 0x00000005060085a7 */ /* 0x000e64000800007f */
[----:B-1----:R-:W-:Y:S05]  /*7110*/  @!P0 BRA `(.L_x_120) ;  /* 0xfffffffc00f08947 */ /* 0x002fea000383ffff */
[----:B------:R-:W-:Y:S05]  /*7120*/  BRA `(.L_x_146) ;  /* 0xfffffff400787947 */ /* 0x000fea000383ffff */
.L_x_121:
[----:B0-----:R0:W1:Y:S02]  /*7130*/  SYNCS.PHASECHK.TRANS64.TRYWAIT P0, [R9+URZ], R4 ;  /* 0x00000004090075a7 */ /* 0x001064000800017f */
[----:B-1----:R-:W-:Y:S05]  /*7140*/  @!P0 NANOSLEEP.SYNCS 0x989680 ;  /* 0x009896800000895d */ /* 0x002fea0003900000 */
[----:B------:R-:W1:Y:S02]  /*7150*/  @!P0 SYNCS.PHASECHK.TRANS64 P0, [R9+URZ], R4 ;  /* 0x00000004090085a7 */ /* 0x000e64000800007f */
[----:B-1----:R-:W-:Y:S05]  /*7160*/  @!P0 BRA `(.L_x_121) ;  /* 0xfffffffc00f08947 */ /* 0x002fea000383ffff */
[----:B------:R-:W-:Y:S05]  /*7170*/  BRA `(.L_x_147) ;  /* 0xfffffff400887947 */ /* 0x000fea000383ffff */
.L_x_122:
[----:B0-----:R0:W1:Y:S02]  /*7180*/  SYNCS.PHASECHK.TRANS64.TRYWAIT P0, [R6+URZ], R5 ;  /* 0x00000005060075a7 */ /* 0x001064000800017f */
[----:B-1----:R-:W-:Y:S05]  /*7190*/  @!P0 NANOSLEEP.SYNCS 0x989680 ;  /* 0x009896800000895d */ /* 0x002fea0003900000 */
[----:B------:R-:W1:Y:S02]  /*71a0*/  @!P0 SYNCS.PHASECHK.TRANS64 P0, [R6+URZ], R5 ;  /* 0x00000005060085a7 */ /* 0x000e64000800007f */
[----:B-1----:R-:W-:Y:S05]  /*71b0*/  @!P0 BRA `(.L_x_122) ;  /* 0xfffffffc00f08947 */ /* 0x002fea000383ffff */
[----:B------:R-:W-:Y:S05]  /*71c0*/  BRA `(.L_x_148) ;  /* 0xfffffff400987947 */ /* 0x000fea000383ffff */
.L_x_123:
[----:B0-----:R0:W1:Y:S02]  /*71d0*/  SYNCS.PHASECHK.TRANS64.TRYWAIT P0, [R9+URZ], R4 ;  /* 0x00000004090075a7 */ /* 0x001064000800017f */
[----:B-1----:R-:W-:Y:S05]  /*71e0*/  @!P0 NANOSLEEP.SYNCS 0x989680 ;  /* 0x009896800000895d */ /* 0x002fea0003900000 */
[----:B------:R-:W1:Y:S02]  /*71f0*/  @!P0 SYNCS.PHASECHK.TRANS64 P0, [R9+URZ], R4 ;  /* 0x00000004090085a7 */ /* 0x000e64000800007f */
[----:B-1----:R-:W-:Y:S05]  /*7200*/  @!P0 BRA `(.L_x_123) ;  /* 0xfffffffc00f08947 */ /* 0x002fea000383ffff */
[----:B------:R-:W-:Y:S05]  /*7210*/  BRA `(.L_x_149) ;  /* 0xfffffff400a87947 */ /* 0x000fea000383ffff */
.L_x_124:
[----:B0-----:R0:W1:Y:S02]  /*7220*/  SYNCS.PHASECHK.TRANS64.TRYWAIT P0, [R6+URZ], R5 ;  /* 0x00000005060075a7 */ /* 0x001064000800017f */
[----:B-1----:R-:W-:Y:S05]  /*7230*/  @!P0 NANOSLEEP.SYNCS 0x989680 ;  /* 0x009896800000895d */ /* 0x002fea0003900000 */
[----:B------:R-:W1:Y:S02]  /*7240*/  @!P0 SYNCS.PHASECHK.TRANS64 P0, [R6+URZ], R5 ;  /* 0x00000005060085a7 */ /* 0x000e64000800007f */
[----:B-1----:R-:W-:Y:S05]  /*7250*/  @!P0 BRA `(.L_x_124) ;  /* 0xfffffffc00f08947 */ /* 0x002fea000383ffff */
[----:B------:R-:W-:Y:S05]  /*7260*/  BRA `(.L_x_150) ;  /* 0xfffffff400b87947 */ /* 0x000fea000383ffff */
.L_x_125:
[----:B0-----:R0:W1:Y:S02]  /*7270*/  SYNCS.PHASECHK.TRANS64.TRYWAIT P0, [R9+URZ], R4 ;  /* 0x00000004090075a7 */ /* 0x001064000800017f */
[----:B-1----:R-:W-:Y:S05]  /*7280*/  @!P0 NANOSLEEP.SYNCS 0x989680 ;  /* 0x009896800000895d */ /* 0x002fea0003900000 */
[----:B------:R-:W1:Y:S02]  /*7290*/  @!P0 SYNCS.PHASECHK.TRANS64 P0, [R9+URZ], R4 ;  /* 0x00000004090085a7 */ /* 0x000e64000800007f */
[----:B-1----:R-:W-:Y:S05]  /*72a0*/  @!P0 BRA `(.L_x_125) ;  /* 0xfffffffc00f08947 */ /* 0x002fea000383ffff */
[----:B------:R-:W-:Y:S05]  /*72b0*/  BRA `(.L_x_151) ;  /* 0xfffffff400c87947 */ /* 0x000fea000383ffff */
.L_x_126:
[----:B0-----:R0:W1:Y:S02]  /*72c0*/  SYNCS.PHASECHK.TRANS64.TRYWAIT P0, [R6+URZ], R5 ;  /* 0x00000005060075a7 */ /* 0x001064000800017f */
[----:B-1----:R-:W-:Y:S05]  /*72d0*/  @!P0 NANOSLEEP.SYNCS 0x989680 ;  /* 0x009896800000895d */ /* 0x002fea0003900000 */
[----:B------:R-:W1:Y:S02]  /*72e0*/  @!P0 SYNCS.PHASECHK.TRANS64 P0, [R6+URZ], R5 ;  /* 0x00000005060085a7 */ /* 0x000e64000800007f */
[----:B-1----:R-:W-:Y:S05]  /*72f0*/  @!P0 BRA `(.L_x_126) ;  /* 0xfffffffc00f08947 */ /* 0x002fea000383ffff */
[----:B------:R-:W-:Y:S05]  /*7300*/  BRA `(.L_x_152) ;  /* 0xfffffff400d87947 */ /* 0x000fea000383ffff */
.L_x_127:
[----:B0-----:R0:W1:Y:S02]  /*7310*/  SYNCS.PHASECHK.TRANS64.TRYWAIT P0, [R9+URZ], R4 ;  /* 0x00000004090075a7 */ /* 0x001064000800017f */
[----:B-1----:R-:W-:Y:S05]  /*7320*/  @!P0 NANOSLEEP.SYNCS 0x989680 ;  /* 0x009896800000895d */ /* 0x002fea0003900000 */
[----:B------:R-:W1:Y:S02]  /*7330*/  @!P0 SYNCS.PHASECHK.TRANS64 P0, [R9+URZ], R4 ;  /* 0x00000004090085a7 */ /* 0x000e64000800007f */
[----:B-1----:R-:W-:Y:S05]  /*7340*/  @!P0 BRA `(.L_x_127) ;  /* 0xfffffffc00f08947 */ /* 0x002fea000383ffff */
[----:B------:R-:W-:Y:S05]  /*7350*/  BRA `(.L_x_153) ;  /* 0xfffffff400e87947 */ /* 0x000fea000383ffff */
.L_x_128:
[----:B0-----:R0:W1:Y:S02]  /*7360*/  SYNCS.PHASECHK.TRANS64.TRYWAIT P0, [R8+URZ], R5 ;  /* 0x00000005080075a7 */ /* 0x001064000800017f */
[----:B-1----:R-:W-:Y:S05]  /*7370*/  @!P0 NANOSLEEP.SYNCS 0x989680 ;  /* 0x009896800000895d */ /* 0x002fea0003900000 */
[----:B------:R-:W1:Y:S02]  /*7380*/  @!P0 SYNCS.PHASECHK.TRANS64 P0, [R8+URZ], R5 ;  /* 0x00000005080085a7 */ /* 0x000e64000800007f */
[----:B-1----:R-:W-:Y:S05]  /*7390*/  @!P0 BRA `(.L_x_128) ;  /* 0xfffffffc00f08947 */ /* 0x002fea000383ffff */
[----:B------:R-:W-:Y:S05]  /*73a0*/  BRA `(.L_x_154) ;  /* 0xfffffff400f87947 */ /* 0x000fea000383ffff */
.L_x_129:
[----:B-1----:R1:W2:Y:S02]  /*73b0*/  SYNCS.PHASECHK.TRANS64.TRYWAIT P0, [R11+URZ], R6 ;  /* 0x000000060b0075a7 */ /* 0x0022a4000800017f */
[----:B--2---:R-:W-:Y:S05]  /*73c0*/  @!P0 NANOSLEEP.SYNCS 0x989680 ;  /* 0x009896800000895d */ /* 0x004fea0003900000 */
[----:B------:R-:W2:Y:S02]  /*73d0*/  @!P0 SYNCS.PHASECHK.TRANS64 P0, [R11+URZ], R6 ;  /* 0x000000060b0085a7 */ /* 0x000ea4000800007f */
[----:B--2---:R-:W-:Y:S05]  /*73e0*/  @!P0 BRA `(.L_x_129) ;  /* 0xfffffffc00f08947 */ /* 0x004fea000383ffff */
[----:B------:R-:W-:Y:S05]  /*73f0*/  BRA `(.L_x_155) ;  /* 0xfffffff800007947 */ /* 0x000fea000383ffff */
.L_x_156:
[----:B------:R-:W-:-:S00]  /*7400*/  BRA `(.L_x_156) ;  /* 0xfffffffc00fc7947 */ /* 0x000fc0000383ffff */
[----:B------:R-:W-:-:S00]  /*7410*/  NOP ;  /* 0x0000000000007918 */ /* 0x000fc00000000000 */
        /* <DEDUP_REMOVED lines=14> */
.L_x_157:


//--------------------- .nv.shared._ZN7cutlass13device_kernelINS_4gemm6kernel13GemmUniversalIN4cute5tupleIJiiiiEEENS1_10collective13CollectiveMmaINS1_43MainloopSm90TmaGmmaWarpSpecializedSparseFP8ILi17ENS5_IJNS4_1CILi2EEENSA_ILi1EEESC_EEENS1_32KernelTmaWarpSpecializedPingpongEEENS5_IJNSA_ILi64EEESG_NSA_ILi128EEEEEENS_12float_e4m3_tENS5_IJNS4_6LayoutINS5_IJiNS5_IJSB_iEEEiEEENS5_IJlNS5_IJSC_SB_EEElEEEEENSK_INS5_IJNS5_IJSG_iEEENS5_IJSH_iEEEiEEENS5_IJNS5_IJSH_NSA_ILi8192EEEEEENS5_IJSC_lEEElEEEEEEEESJ_NS5_IJlSC_lEEENS4_8TiledMMAINS4_8MMA_AtomIJNS4_4SM904GMMA6SPARSE31GMMA_64x64x64_F32E4M3E4M3_SS_TNILNS13_7ScaleInE1ELS16_1ELNS13_9SparseSelE0EEEEEENSK_INS5_IJSC_SC_SC_EEENS5_IJNSA_ILi0EEES1B_S1B_EEEEENS5_IJNS4_10UnderscoreES1E_S1E_EEEEENS4_13SM90_TMA_LOADENS4_14ComposedLayoutINS4_7SwizzleILi2ELi4ELi3EEENS4_25smem_sparse_ptr_flag_bitsILi2ELi8EEENSK_INS5_IJNS5_IJSC_NSA_ILi8EEEEEENS5_IJSB_SG_EEEEEENS5_IJNS5_IJS1B_SH_EEESN_EEEEEEEvNS4_8identityENS4_23SM90_TMA_LOAD_MULTICASTENS1I_INS1J_ILi3ELi4ELi3EEENS4_18smem_ptr_flag_bitsILi8EEENSK_INS5_IJS1N_SH_EEENS5_IJSH_SC_EEEEEEEvS1V_EENS_8epilogue10collective6detail29Sm90TmaWarpSpecializedAdapterINS26_15DefaultEpilogueIfNS5_IJSC_llEEES2A_NS25_6thread17LinearCombinationIfLi1EffLNS2B_9ScaleType4KindE0ELNS_15FloatRoundStyleE2EfEENS1_15EpilogueDefaultEEEEEvvEEEEvNT_6ParamsE --------------------------
	.section	.nv.shared._ZN7cutlass13device_kernelINS_4gemm6kernel13GemmUniversalIN4cute5tupleIJiiiiEEENS1_10collective13CollectiveMmaINS1_43MainloopSm90TmaGmmaWarpSpecializedSparseFP8ILi17ENS5_IJNS4_1CILi2EEENSA_ILi1EEESC_EEENS1_32KernelTmaWarpSpecializedPingpongEEENS5_IJNSA_ILi64EEESG_NSA_ILi128EEEEEENS_12float_e4m3_tENS5_IJNS4_6LayoutINS5_IJiNS5_IJSB_iEEEiEEENS5_IJlNS5_IJSC_SB_EEElEEEEENSK_INS5_IJNS5_IJSG_iEEENS5_IJSH_iEEEiEEENS5_IJNS5_IJSH_NSA_ILi8192EEEEEENS5_IJSC_lEEElEEEEEEEESJ_NS5_IJlSC_lEEENS4_8TiledMMAINS4_8MMA_AtomIJNS4_4SM904GMMA6SPARSE31GMMA_64x64x64_F32E4M3E4M3_SS_TNILNS13_7ScaleInE1ELS16_1ELNS13_9SparseSelE0EEEEEENSK_INS5_IJSC_SC_SC_EEENS5_IJNSA_ILi0EEES1B_S1B_EEEEENS5_IJNS4_10UnderscoreES1E_S1E_EEEEENS4_13SM90_TMA_LOADENS4_14ComposedLayoutINS4_7SwizzleILi2ELi4ELi3EEENS4_25smem_sparse_ptr_flag_bitsILi2ELi8EEENSK_INS5_IJNS5_IJSC_NSA_ILi8EEEEEENS5_IJSB_SG_EEEEEENS5_IJNS5_IJS1B_SH_EEESN_EEEEEEEvNS4_8identityENS4_23SM90_TMA_LOAD_MULTICASTENS1I_INS1J_ILi3ELi4ELi3EEENS4_18smem_ptr_flag_bitsILi8EEENSK_INS5_IJS1N_SH_EEENS5_IJSH_SC_EEEEEEEvS1V_EENS_8epilogue10collective6detail29Sm90TmaWarpSpecializedAdapterINS26_15DefaultEpilogueIfNS5_IJSC_llEEES2A_NS25_6thread17LinearCombinationIfLi1EffLNS2B_9ScaleType4KindE0ELNS_15FloatRoundStyleE2EfEENS1_15EpilogueDefaultEEEEEvvEEEEvNT_6ParamsE,"aw",@nobits
	.sectionflags	@""
	.align	16
	.zero		1024


//--------------------- .nv.shared.reserved.0     --------------------------
	.section	.nv.shared.reserved.0,"aw",@nobits
	.weak		__nv_reservedSMEM_offset_0_alias
	.size		__nv_reservedSMEM_offset_0_alias, 0, 0
	.other		__nv_reservedSMEM_offset_0_alias,@"STO_CUDA_RESERVED_SHARED STV_DEFAULT"
__nv_reservedSMEM_offset_0_alias:
	.zero		0


//--------------------- .nv.global                --------------------------
	.section	.nv.global,"aw",@nobits
.nv.global:
	.type		_ZN39_INTERNAL_b605411c_4_k_cu_d3041871_27974cute1_E,@object
	.size		_ZN39_INTERNAL_b605411c_4_k_cu_d3041871_27974cute1_E,(_ZN39_INTERNAL_b605411c_4_k_cu_d3041871_27974cuda3std3__45__cpo6cbeginE - _ZN39_INTERNAL_b605411c_4_k_cu_d3041871_27974cute1_E)
_ZN39_INTERNAL_b605411c_4_k_cu_d3041871_27974cute1_E:
	.zero		1
	.type		_ZN39_INTERNAL_b605411c_4_k_cu_d3041871_27974cuda3std3__45__cpo6cbeginE,@object
	.size		_ZN39_INTERNAL_b605411c_4_k_cu_d3041871_27974cuda3std3__45__cpo6cbeginE,(_ZN39_INTERNAL_b605411c_4_k_cu_d3041871_27974cuda3std3__48in_placeE - _ZN39_INTERNAL_b605411c_4_k_cu_d3041871_27974cuda3std3__45__cpo6cbeginE)
_ZN39_INTERNAL_b605411c_4_k_cu_d3041871_27974cuda3std3__45__cpo6cbeginE:
	.zero		1
	.type		_ZN39_INTERNAL_b605411c_4_k_cu_d3041871_27974cuda3std3__48in_placeE,@object
	.size		_ZN39_INTERNAL_b605411c_4_k_cu_d3041871_27974cuda3std3__48in_placeE,(_ZN39_INTERNAL_b605411c_4_k_cu_d3041871_27974cuda3std6ranges3__45__cpo9iter_moveE - _ZN39_INTERNAL_b605411c_4_k_cu_d3041871_27974cuda3std3__48in_placeE)
_ZN39_INTERNAL_b605411c_4_k_cu_d3041871_27974cuda3std3__48in_placeE:
	.zero		1
	.type		_ZN39_INTERNAL_b605411c_4_k_cu_d3041871_27974cuda3std6ranges3__45__cpo9iter_moveE,@object
	.size		_ZN39_INTERNAL_b605411c_4_k_cu_d3041871_27974cuda3std6ranges3__45__cpo9iter_moveE,(_ZN39_INTERNAL_b605411c_4_k_cu_d3041871_27974cuda3std3__45__cpo5beginE - _ZN39_INTERNAL_b605411c_4_k_cu_d3041871_27974cuda3std6ranges3__45__cpo9iter_moveE)
_ZN39_INTERNAL_b605411c_4_k_cu_d3041871_27974cuda3std6ranges3__45__cpo9iter_moveE:
	.zero		1
	.type		_ZN39_INTERNAL_b605411c_4_k_cu_d3041871_27974cuda3std3__45__cpo5beginE,@object
	.size		_ZN39_INTERNAL_b605411c_4_k_cu_d3041871_27974cuda3std3__45__cpo5beginE,(_ZN39_INTERNAL_b605411c_4_k_cu_d3041871_27974cuda3std3__441_GLOBAL__N__b605411c_4_k_cu_d3041871_27976ignoreE - _ZN39_INTERNAL_b605411c_4_k_cu_d3041871_27974cuda3std3__45__cpo5beginE)
_ZN39_INTERNAL_b605411c_4_k_cu_d3041871_27974cuda3std3__45__cpo5beginE:
	.zero		1
	.type		_ZN39_INTERNAL_b605411c_4_k_cu_d3041871_27974cuda3std3__441_GLOBAL__N__b605411c_4_k_cu_d3041871_27976ignoreE,@object
	.size		_ZN39_INTERNAL_b605411c_4_k_cu_d3041871_27974cuda3std3__441_GLOBAL__N__b605411c_4_k_cu_d3041871_27976ignoreE,(_ZN39_INTERNAL_b605411c_4_k_cu_d3041871_27974cute7productE - _ZN39_INTERNAL_b605411c_4_k_cu_d3041871_27974cuda3std3__441_GLOBAL__N__b605411c_4_k_cu_d3041871_27976ignoreE)
_ZN39_INTERNAL_b605411c_4_k_cu_d3041871_27974cuda3std3__441_GLOBAL__N__b605411c_4_k_cu_d3041871_27976ignoreE:
	.zero		1
	.type		_ZN39_INTERNAL_b605411c_4_k_cu_d3041871_27974cute7productE,@object
	.size		_ZN39_INTERNAL_b605411c_4_k_cu_d3041871_27974cute7productE,(_ZN39_INTERNAL_b605411c_4_k_cu_d3041871_27974cuda3std3__45__cpo3endE - _ZN39_INTERNAL_b605411c_4_k_cu_d3041871_27974cute7productE)
_ZN39_INTERNAL_b605411c_4_k_cu_d3041871_27974cute7productE:
	.zero		1
	.type		_ZN39_INTERNAL_b605411c_4_k_cu_d3041871_27974cuda3std3__45__cpo3endE,@object
	.size		_ZN39_INTERNAL_b605411c_4_k_cu_d3041871_27974cuda3std3__45__cpo3endE,(_ZN39_INTERNAL_b605411c_4_k_cu_d3041871_27974cuda3std3__419piecewise_constructE - _ZN39_INTERNAL_b605411c_4_k_cu_d3041871_27974cuda3std3__45__cpo3endE)
_ZN39_INTERNAL_b605411c_4_k_cu_d3041871_27974cuda3std3__45__cpo3endE:
	.zero		1
	.type		_ZN39_INTERNAL_b605411c_4_k_cu_d3041871_27974cuda3std3__419piecewise_constructE,@object
	.size		_ZN39_INTERNAL_b605411c_4_k_cu_d3041871_27974cuda3std3__419piecewise_constructE,(_ZN39_INTERNAL_b605411c_4_k_cu_d3041871_27974cuda3std3__45__cpo4cendE - _ZN39_INTERNAL_b605411c_4_k_cu_d3041871_27974cuda3std3__419piecewise_constructE)
_ZN39_INTERNAL_b605411c_4_k_cu_d3041871_27974cuda3std3__419piecewise_constructE:
	.zero		1
	.type		_ZN39_INTERNAL_b605411c_4_k_cu_d3041871_27974cuda3std3__45__cpo4cendE,@object
	.size		_ZN39_INTERNAL_b605411c_4_k_cu_d3041871_27974cuda3std3__45__cpo4cendE,(_ZN39_INTERNAL_b605411c_4_k_cu_d3041871_27974cuda3std6ranges3__45__cpo4swapE - _ZN39_INTERNAL_b605411c_4_k_cu_d3041871_27974cuda3std3__45__cpo4cendE)
_ZN39_INTERNAL_b605411c_4_k_cu_d3041871_27974cuda3std3__45__cpo4cendE:
	.zero		1
	.type		_ZN39_INTERNAL_b605411c_4_k_cu_d3041871_27974cuda3std6ranges3__45__cpo4swapE,@object
	.size		_ZN39_INTERNAL_b605411c_4_k_cu_d3041871_27974cuda3std6ranges3__45__cpo4swapE,(.L_7 - _ZN39_INTERNAL_b605411c_4_k_cu_d3041871_27974cuda3std6ranges3__45__cpo4swapE)
_ZN39_INTERNAL_b605411c_4_k_cu_d3041871_27974cuda3std6ranges3__45__cpo4swapE:
	.zero		1
.L_7:


//--------------------- .nv.constant0._ZN7cutlass13device_kernelINS_4gemm6kernel13GemmUniversalIN4cute5tupleIJiiiiEEENS1_10collective13CollectiveMmaINS1_43MainloopSm90TmaGmmaWarpSpecializedSparseFP8ILi17ENS5_IJNS4_1CILi2EEENSA_ILi1EEESC_EEENS1_32KernelTmaWarpSpecializedPingpongEEENS5_IJNSA_ILi64EEESG_NSA_ILi128EEEEEENS_12float_e4m3_tENS5_IJNS4_6LayoutINS5_IJiNS5_IJSB_iEEEiEEENS5_IJlNS5_IJSC_SB_EEElEEEEENSK_INS5_IJNS5_IJSG_iEEENS5_IJSH_iEEEiEEENS5_IJNS5_IJSH_NSA_ILi8192EEEEEENS5_IJSC_lEEElEEEEEEEESJ_NS5_IJlSC_lEEENS4_8TiledMMAINS4_8MMA_AtomIJNS4_4SM904GMMA6SPARSE31GMMA_64x64x64_F32E4M3E4M3_SS_TNILNS13_7ScaleInE1ELS16_1ELNS13_9SparseSelE0EEEEEENSK_INS5_IJSC_SC_SC_EEENS5_IJNSA_ILi0EEES1B_S1B_EEEEENS5_IJNS4_10UnderscoreES1E_S1E_EEEEENS4_13SM90_TMA_LOADENS4_14ComposedLayoutINS4_7SwizzleILi2ELi4ELi3EEENS4_25smem_sparse_ptr_flag_bitsILi2ELi8EEENSK_INS5_IJNS5_IJSC_NSA_ILi8EEEEEENS5_IJSB_SG_EEEEEENS5_IJNS5_IJS1B_SH_EEESN_EEEEEEEvNS4_8identityENS4_23SM90_TMA_LOAD_MULTICASTENS1I_INS1J_ILi3ELi4ELi3EEENS4_18smem_ptr_flag_bitsILi8EEENSK_INS5_IJS1N_SH_EEENS5_IJSH_SC_EEEEEEEvS1V_EENS_8epilogue10collective6detail29Sm90TmaWarpSpecializedAdapterINS26_15DefaultEpilogueIfNS5_IJSC_llEEES2A_NS25_6thread17LinearCombinationIfLi1EffLNS2B_9ScaleType4KindE0ELNS_15FloatRoundStyleE2EfEENS1_15EpilogueDefaultEEEEEvvEEEEvNT_6ParamsE --------------------------
	.section	.nv.constant0._ZN7cutlass13device_kernelINS_4gemm6kernel13GemmUniversalIN4cute5tupleIJiiiiEEENS1_10collective13CollectiveMmaINS1_43MainloopSm90TmaGmmaWarpSpecializedSparseFP8ILi17ENS5_IJNS4_1CILi2EEENSA_ILi1EEESC_EEENS1_32KernelTmaWarpSpecializedPingpongEEENS5_IJNSA_ILi64EEESG_NSA_ILi128EEEEEENS_12float_e4m3_tENS5_IJNS4_6LayoutINS5_IJiNS5_IJSB_iEEEiEEENS5_IJlNS5_IJSC_SB_EEElEEEEENSK_INS5_IJNS5_IJSG_iEEENS5_IJSH_iEEEiEEENS5_IJNS5_IJSH_NSA_ILi8192EEEEEENS5_IJSC_lEEElEEEEEEEESJ_NS5_IJlSC_lEEENS4_8TiledMMAINS4_8MMA_AtomIJNS4_4SM904GMMA6SPARSE31GMMA_64x64x64_F32E4M3E4M3_SS_TNILNS13_7ScaleInE1ELS16_1ELNS13_9SparseSelE0EEEEEENSK_INS5_IJSC_SC_SC_EEENS5_IJNSA_ILi0EEES1B_S1B_EEEEENS5_IJNS4_10UnderscoreES1E_S1E_EEEEENS4_13SM90_TMA_LOADENS4_14ComposedLayoutINS4_7SwizzleILi2ELi4ELi3EEENS4_25smem_sparse_ptr_flag_bitsILi2ELi8EEENSK_INS5_IJNS5_IJSC_NSA_ILi8EEEEEENS5_IJSB_SG_EEEEEENS5_IJNS5_IJS1B_SH_EEESN_EEEEEEEvNS4_8identityENS4_23SM90_TMA_LOAD_MULTICASTENS1I_INS1J_ILi3ELi4ELi3EEENS4_18smem_ptr_flag_bitsILi8EEENSK_INS5_IJS1N_SH_EEENS5_IJSH_SC_EEEEEEEvS1V_EENS_8epilogue10collective6detail29Sm90TmaWarpSpecializedAdapterINS26_15DefaultEpilogueIfNS5_IJSC_llEEES2A_NS25_6thread17LinearCombinationIfLi1EffLNS2B_9ScaleType4KindE0ELNS_15FloatRoundStyleE2EfEENS1_15EpilogueDefaultEEEEEvvEEEEvNT_6ParamsE,"a",@progbits
	.sectionflags	@""
	.align	4
.nv.constant0._ZN7cutlass13device_kernelINS_4gemm6kernel13GemmUniversalIN4cute5tupleIJiiiiEEENS1_10collective13CollectiveMmaINS1_43MainloopSm90TmaGmmaWarpSpecializedSparseFP8ILi17ENS5_IJNS4_1CILi2EEENSA_ILi1EEESC_EEENS1_32KernelTmaWarpSpecializedPingpongEEENS5_IJNSA_ILi64EEESG_NSA_ILi128EEEEEENS_12float_e4m3_tENS5_IJNS4_6LayoutINS5_IJiNS5_IJSB_iEEEiEEENS5_IJlNS5_IJSC_SB_EEElEEEEENSK_INS5_IJNS5_IJSG_iEEENS5_IJSH_iEEEiEEENS5_IJNS5_IJSH_NSA_ILi8192EEEEEENS5_IJSC_lEEElEEEEEEEESJ_NS5_IJlSC_lEEENS4_8TiledMMAINS4_8MMA_AtomIJNS4_4SM904GMMA6SPARSE31GMMA_64x64x64_F32E4M3E4M3_SS_TNILNS13_7ScaleInE1ELS16_1ELNS13_9SparseSelE0EEEEEENSK_INS5_IJSC_SC_SC_EEENS5_IJNSA_ILi0EEES1B_S1B_EEEEENS5_IJNS4_10UnderscoreES1E_S1E_EEEEENS4_13SM90_TMA_LOADENS4_14ComposedLayoutINS4_7SwizzleILi2ELi4ELi3EEENS4_25smem_sparse_ptr_flag_bitsILi2ELi8EEENSK_INS5_IJNS5_IJSC_NSA_ILi8EEEEEENS5_IJSB_SG_EEEEEENS5_IJNS5_IJS1B_SH_EEESN_EEEEEEEvNS4_8identityENS4_23SM90_TMA_LOAD_MULTICASTENS1I_INS1J_ILi3ELi4ELi3EEENS4_18smem_ptr_flag_bitsILi8EEENSK_INS5_IJS1N_SH_EEENS5_IJSH_SC_EEEEEEEvS1V_EENS_8epilogue10collective6detail29Sm90TmaWarpSpecializedAdapterINS26_15DefaultEpilogueIfNS5_IJSC_llEEES2A_NS25_6thread17LinearCombinationIfLi1EffLNS2B_9ScaleType4KindE0ELNS_15FloatRoundStyleE2EfEENS1_15EpilogueDefaultEEEEEvvEEEEvNT_6ParamsE:
	.zero		1920


//--------------------- SYMBOLS --------------------------

	.type		.nv.reservedSmem.offset0,@object
	.size		.nv.reservedSmem.offset0,0x4
